	.target	sm_100a

	.elftype	@"ET_EXEC"


//--------------------- .note.nv.tkinfo           --------------------------
	.section	.note.nv.tkinfo,"",@"SHT_NOTE"
	.sectionflags	@"SHF_NOTE_NV_TKINFO"
	.tkinfo
        /*0018*/ 	.word	0x00000081
        /*0030*/ 	.string	""
        /*0030*/ 	.string	"ptxas-blackwell"
        /*0030*/ 	.string	"Cuda compilation tools, release 12.9, V12.9.86"
        /*0030*/ 	.string	"Build cuda_12.9.r12.9/compiler.36037853_0"
        /*0030*/ 	.string	"-v  -suppress-debug-info  -lineinfo  -arch sm_100a "



//--------------------- .note.nv.cuver            --------------------------
	.section	.note.nv.cuver,"",@"SHT_NOTE"
	.sectionflags	@"SHF_NOTE_NV_CUVER"
        /*0018*/ 	.short	0x0001
        /*001a*/ 	.short	0x0064
        /*001c*/ 	.short	0x0001
        /*001e*/ 	.short	0x0000
        /*0020*/ 	.short	0x0001
        /*0022*/ 	.short	0x0000


//--------------------- .nv.info                  --------------------------
	.section	.nv.info,"",@"SHT_CUDA_INFO"
	.align	4


	//----- nvinfo : EIATTR_REGCOUNT
	.align		4
        /*0000*/ 	.byte	0x04, 0x2f
        /*0002*/ 	.short	(.L_4 - .L_3)
	.align		4
.L_3:
        /*0004*/ 	.word	index@(gluon_tcgen05)
        /*0008*/ 	.word	0x00000087


	//----- nvinfo : EIATTR_FRAME_SIZE
	.align		4
.L_4:
        /*000c*/ 	.byte	0x04, 0x11
        /*000e*/ 	.short	(.L_6 - .L_5)
	.align		4
.L_5:
        /*0010*/ 	.word	index@($__internal_2_$__cuda_sm10x_tcgen05_guardrail_trap_unallocated_columns_being_dealloced)
        /*0014*/ 	.word	0x00000000


	//----- nvinfo : EIATTR_FRAME_SIZE
	.align		4
.L_6:
        /*0018*/ 	.byte	0x04, 0x11
        /*001a*/ 	.short	(.L_8 - .L_7)
	.align		4
.L_7:
        /*001c*/ 	.word	index@($__internal_1_$__cuda_sm10x_tcgen05_guardrail_trap_phase_invalid_during_alloc)
        /*0020*/ 	.word	0x00000000


	//----- nvinfo : EIATTR_FRAME_SIZE
	.align		4
.L_8:
        /*0024*/ 	.byte	0x04, 0x11
        /*0026*/ 	.short	(.L_10 - .L_9)
	.align		4
.L_9:
        /*0028*/ 	.word	index@($__internal_0_$__cuda_sm10x_tcgen05_guardrail_trap_col_being_dealloced_not_returned_by_alloc)
        /*002c*/ 	.word	0x00000000


	//----- nvinfo : EIATTR_FRAME_SIZE
	.align		4
.L_10:
        /*0030*/ 	.byte	0x04, 0x11
        /*0032*/ 	.short	(.L_12 - .L_11)
	.align		4
.L_11:
        /*0034*/ 	.word	index@(gluon_tcgen05)
        /*0038*/ 	.word	0x00000000


	//----- nvinfo : EIATTR_MIN_STACK_SIZE
	.align		4
.L_12:
        /*003c*/ 	.byte	0x04, 0x12
        /*003e*/ 	.short	(.L_14 - .L_13)
	.align		4
.L_13:
        /*0040*/ 	.word	index@(gluon_tcgen05)
        /*0044*/ 	.word	0x00000000
.L_14:


//--------------------- .nv.info.gluon_tcgen05    --------------------------
	.section	.nv.info.gluon_tcgen05,"",@"SHT_CUDA_INFO"
	.sectionflags	@""
	.align	4


	//----- nvinfo : EIATTR_CUDA_API_VERSION
	.align		4
        /*0000*/ 	.byte	0x04, 0x37
        /*0002*/ 	.short	(.L_16 - .L_15)
.L_15:
        /*0004*/ 	.word	0x00000081


	//----- nvinfo : EIATTR_KPARAM_INFO
	.align		4
.L_16:
        /*0008*/ 	.byte	0x04, 0x17
        /*000a*/ 	.short	(.L_18 - .L_17)
.L_17:
        /*000c*/ 	.word	0x00000000
        /*0010*/ 	.short	0x000a
        /*0012*/ 	.short	0x0048
        /*0014*/ 	.byte	0x00, 0xf4, 0x21, 0x00


	//----- nvinfo : EIATTR_KPARAM_INFO
	.align		4
.L_18:
        /*0018*/ 	.byte	0x04, 0x17
        /*001a*/ 	.short	(.L_20 - .L_19)
.L_19:
        /*001c*/ 	.word	0x00000000
        /*0020*/ 	.short	0x0009
        /*0022*/ 	.short	0x0040
        /*0024*/ 	.byte	0x00, 0xf4, 0x21, 0x00


	//----- nvinfo : EIATTR_KPARAM_INFO
	.align		4
.L_20:
        /*0028*/ 	.byte	0x04, 0x17
        /*002a*/ 	.short	(.L_22 - .L_21)
.L_21:
        /*002c*/ 	.word	0x00000000
        /*0030*/ 	.short	0x0008
        /*0032*/ 	.short	0x0038
        /*0034*/ 	.byte	0x00, 0xf0, 0x21, 0x00


	//----- nvinfo : EIATTR_KPARAM_INFO
	.align		4
.L_22:
        /*0038*/ 	.byte	0x04, 0x17
        /*003a*/ 	.short	(.L_24 - .L_23)
.L_23:
        /*003c*/ 	.word	0x00000000
        /*0040*/ 	.short	0x0007
        /*0042*/ 	.short	0x0030
        /*0044*/ 	.byte	0x00, 0xf0, 0x21, 0x00


	//----- nvinfo : EIATTR_KPARAM_INFO
	.align		4
.L_24:
        /*0048*/ 	.byte	0x04, 0x17
        /*004a*/ 	.short	(.L_26 - .L_25)
.L_25:
        /*004c*/ 	.word	0x00000000
        /*0050*/ 	.short	0x0006
        /*0052*/ 	.short	0x0028
        /*0054*/ 	.byte	0x00, 0xf0, 0x21, 0x00


	//----- nvinfo : EIATTR_KPARAM_INFO
	.align		4
.L_26:
        /*0058*/ 	.byte	0x04, 0x17
        /*005a*/ 	.short	(.L_28 - .L_27)
.L_27:
        /*005c*/ 	.word	0x00000000
        /*0060*/ 	.short	0x0005
        /*0062*/ 	.short	0x0020
        /*0064*/ 	.byte	0x00, 0xf0, 0x11, 0x00


	//----- nvinfo : EIATTR_KPARAM_INFO
	.align		4
.L_28:
        /*0068*/ 	.byte	0x04, 0x17
        /*006a*/ 	.short	(.L_30 - .L_29)
.L_29:
        /*006c*/ 	.word	0x00000000
        /*0070*/ 	.short	0x0004
        /*0072*/ 	.short	0x001c
        /*0074*/ 	.byte	0x00, 0xf0, 0x11, 0x00


	//----- nvinfo : EIATTR_KPARAM_INFO
	.align		4
.L_30:
        /*0078*/ 	.byte	0x04, 0x17
        /*007a*/ 	.short	(.L_32 - .L_31)
.L_31:
        /*007c*/ 	.word	0x00000000
        /*0080*/ 	.short	0x0003
        /*0082*/ 	.short	0x0018
        /*0084*/ 	.byte	0x00, 0xf0, 0x11, 0x00


	//----- nvinfo : EIATTR_KPARAM_INFO
	.align		4
.L_32:
        /*0088*/ 	.byte	0x04, 0x17
        /*008a*/ 	.short	(.L_34 - .L_33)
.L_33:
        /*008c*/ 	.word	0x00000000
        /*0090*/ 	.short	0x0002
        /*0092*/ 	.short	0x0010
        /*0094*/ 	.byte	0x00, 0xf4, 0x21, 0x00


	//----- nvinfo : EIATTR_KPARAM_INFO
	.align		4
.L_34:
        /*0098*/ 	.byte	0x04, 0x17
        /*009a*/ 	.short	(.L_36 - .L_35)
.L_35:
        /*009c*/ 	.word	0x00000000
        /*00a0*/ 	.short	0x0001
        /*00a2*/ 	.short	0x0008
        /*00a4*/ 	.byte	0x00, 0xf4, 0x21, 0x00


	//----- nvinfo : EIATTR_KPARAM_INFO
	.align		4
.L_36:
        /*00a8*/ 	.byte	0x04, 0x17
        /*00aa*/ 	.short	(.L_38 - .L_37)
.L_37:
        /*00ac*/ 	.word	0x00000000
        /*00b0*/ 	.short	0x0000
        /*00b2*/ 	.short	0x0000
        /*00b4*/ 	.byte	0x00, 0xf4, 0x21, 0x00


	//----- nvinfo : EIATTR_AT_ENTRY_FRAGMENTS
	.align		4
.L_38:
        /*00b8*/ 	.byte	0x04, 0x4f
        /*00ba*/ 	.short	(.L_40 - .L_39)


	//   ....[0]....
.L_39:
        /*00bc*/ 	.word	0x00000004


	//----- nvinfo : EIATTR_RESERVED_SMEM_USED
	.align		4
.L_40:
        /*00c0*/ 	.byte	0x01, 0x41
	.zero		2


	//----- nvinfo : EIATTR_SPARSE_MMA_MASK
	.align		4
        /*00c4*/ 	.byte	0x03, 0x50
        /*00c6*/ 	.short	0x0000


	//----- nvinfo : EIATTR_TCGEN05_1CTA_USED
	.align		4
        /*00c8*/ 	.byte	0x01, 0x51
	.zero		2


	//----- nvinfo : EIATTR_MAXREG_COUNT
	.align		4
        /*00cc*/ 	.byte	0x03, 0x1b
        /*00ce*/ 	.short	0x00ff


	//----- nvinfo : EIATTR_NUM_BARRIERS
	.align		4
        /*00d0*/ 	.byte	0x02, 0x4c
        /*00d2*/ 	.byte	0x01
	.zero		1


	//----- nvinfo : EIATTR_INT_WARP_WIDE_INSTR_OFFSETS
	.align		4
        /*00d4*/ 	.byte	0x04, 0x31
        /*00d6*/ 	.short	(.L_42 - .L_41)


	//   ....[0]....
.L_41:
        /*00d8*/ 	.word	0x00001670


	//   ....[1]....
        /*00dc*/ 	.word	0x00001690


	//   ....[2]....
        /*00e0*/ 	.word	0x00001710


	//   ....[3]....
        /*00e4*/ 	.word	0x000019e0


	//   ....[4]....
        /*00e8*/ 	.word	0x000019f0


	//   ....[5]....
        /*00ec*/ 	.word	0x00001a00


	//   ....[6]....
        /*00f0*/ 	.word	0x00001a10


	//   ....[7]....
        /*00f4*/ 	.word	0x00001d30


	//   ....[8]....
        /*00f8*/ 	.word	0x00001d40


	//   ....[9]....
        /*00fc*/ 	.word	0x00001eb0


	//   ....[10]....
        /*0100*/ 	.word	0x00001f00


	//   ....[11]....
        /*0104*/ 	.word	0x00001f10


	//   ....[12]....
        /*0108*/ 	.word	0x00001f40


	//   ....[13]....
        /*010c*/ 	.word	0x00002230


	//   ....[14]....
        /*0110*/ 	.word	0x00002240


	//   ....[15]....
        /*0114*/ 	.word	0x00002530


	//   ....[16]....
        /*0118*/ 	.word	0x00002540


	//   ....[17]....
        /*011c*/ 	.word	0x00002c30


	//   ....[18]....
        /*0120*/ 	.word	0x00002c80


	//----- nvinfo : EIATTR_COOP_GROUP_MASK_REGIDS
	.align		4
.L_42:
        /*0124*/ 	.byte	0x04, 0x29
        /*0126*/ 	.short	(.L_44 - .L_43)


	//   ....[0]....
.L_43:
        /*0128*/ 	.word	0xffffffff


	//   ....[1]....
        /*012c*/ 	.word	0xffffffff


	//   ....[2]....
        /*0130*/ 	.word	0xffffffff


	//   ....[3]....
        /*0134*/ 	.word	0xffffffff


	//   ....[4]....
        /*0138*/ 	.word	0xffffffff


	//   ....[5]....
        /*013c*/ 	.word	0xffffffff


	//   ....[6]....
        /*0140*/ 	.word	0xffffffff


	//   ....[7]....
        /*0144*/ 	.word	0xffffffff


	//   ....[8]....
        /*0148*/ 	.word	0xffffffff


	//   ....[9]....
        /*014c*/ 	.word	0xffffffff


	//----- nvinfo : EIATTR_COOP_GROUP_INSTR_OFFSETS
	.align		4
.L_44:
        /*0150*/ 	.byte	0x04, 0x28
        /*0152*/ 	.short	(.L_46 - .L_45)


	//   ....[0]....
.L_45:
        /*0154*/ 	.word	0x00000050


	//   ....[1]....
        /*0158*/ 	.word	0x00000310


	//   ....[2]....
        /*015c*/ 	.word	0x000004f0


	//   ....[3]....
        /*0160*/ 	.word	0x00000980


	//   ....[4]....
        /*0164*/ 	.word	0x00000ac0


	//   ....[5]....
        /*0168*/ 	.word	0x00000fa0


	//   ....[6]....
        /*016c*/ 	.word	0x000010e0


	//   ....[7]....
        /*0170*/ 	.word	0x00001530


	//   ....[8]....
        /*0174*/ 	.word	0x00002ac0


	//   ....[9]....
        /*0178*/ 	.word	0x00002d30


	//----- nvinfo : EIATTR_VRC_CTA_INIT_COUNT
	.align		4
.L_46:
        /*017c*/ 	.byte	0x02, 0x4a
        /*017e*/ 	.byte	0x80
	.zero		1


	//----- nvinfo : EIATTR_MBARRIER_INSTR_OFFSETS
	.align		4
        /*0180*/ 	.byte	0x04, 0x39
        /*0182*/ 	.short	(.L_48 - .L_47)


	//   ....[0]....
.L_47:
        /*0184*/ 	.word	0x00001730
        /*0188*/ 	.word	0x000000ff
        /*018c*/ 	.word	0x00018000
        /*0190*/ 	.short	0x0100
        /*0192*/ 	.byte	0x08
	.zero		1


	//   ....[1]....
        /*0194*/ 	.word	0x00001740
        /*0198*/ 	.word	0x000000ff
        /*019c*/ 	.word	0x00018020
        /*01a0*/ 	.short	0x0100
        /*01a2*/ 	.byte	0x08
	.zero		1


	//   ....[2]....
        /*01a4*/ 	.word	0x000017f0
        /*01a8*/ 	.word	0x000000ff
        /*01ac*/ 	.word	0x00018008
        /*01b0*/ 	.short	0x0100
        /*01b2*/ 	.byte	0x08
	.zero		1


	//   ....[3]....
        /*01b4*/ 	.word	0x00001800
        /*01b8*/ 	.word	0x000000ff
        /*01bc*/ 	.word	0x00018028
        /*01c0*/ 	.short	0x0100
        /*01c2*/ 	.byte	0x08
	.zero		1


	//   ....[4]....
        /*01c4*/ 	.word	0x00001910
        /*01c8*/ 	.word	0x000000ff
        /*01cc*/ 	.word	0x00018010
        /*01d0*/ 	.short	0x0100
        /*01d2*/ 	.byte	0x08
	.zero		1


	//   ....[5]....
        /*01d4*/ 	.word	0x00001920
        /*01d8*/ 	.word	0x000000ff
        /*01dc*/ 	.word	0x00018030
        /*01e0*/ 	.short	0x0100
        /*01e2*/ 	.byte	0x08
	.zero		1


	//   ....[6]....
        /*01e4*/ 	.word	0x00001af0
        /*01e8*/ 	.word	0x000000ff
        /*01ec*/ 	.word	0x00018000
        /*01f0*/ 	.short	0x010a
        /*01f2*/ 	.byte	0x08
	.zero		1


	//   ....[7]....
        /*01f4*/ 	.word	0x00001d90
        /*01f8*/ 	.word	0x000000ff
        /*01fc*/ 	.word	0x00018020
        /*0200*/ 	.short	0x010a
        /*0202*/ 	.byte	0x08
	.zero		1


	//   ....[8]....
        /*0204*/ 	.word	0x00001fb0
        /*0208*/ 	.word	0x000000ff
        /*020c*/ 	.word	0x00018000
        /*0210*/ 	.short	0x010a
        /*0212*/ 	.byte	0x1c
	.zero		1


	//   ....[9]....
        /*0214*/ 	.word	0x00002280
        /*0218*/ 	.word	0x000000ff
        /*021c*/ 	.word	0x00018020
        /*0220*/ 	.short	0x010a
        /*0222*/ 	.byte	0x1c
	.zero		1


	//   ....[10]....
        /*0224*/ 	.word	0x00002350
        /*0228*/ 	.word	0x000000ff
        /*022c*/ 	.word	0x00018000
        /*0230*/ 	.short	0x0108
        /*0232*/ 	.byte	0x08
	.zero		1


	//   ....[11]....
        /*0234*/ 	.word	0x00002360
        /*0238*/ 	.word	0x000000ff
        /*023c*/ 	.word	0x00018020
        /*0240*/ 	.short	0x0108
        /*0242*/ 	.byte	0x08
	.zero		1


	//   ....[12]....
        /*0244*/ 	.word	0x000023b0
        /*0248*/ 	.word	0x000000ff
        /*024c*/ 	.word	0x00018008
        /*0250*/ 	.short	0x0108
        /*0252*/ 	.byte	0x08
	.zero		1


	//   ....[13]....
        /*0254*/ 	.word	0x000023c0
        /*0258*/ 	.word	0x000000ff
        /*025c*/ 	.word	0x00018028
        /*0260*/ 	.short	0x0108
        /*0262*/ 	.byte	0x08
	.zero		1


	//   ....[14]....
        /*0264*/ 	.word	0x00002410
        /*0268*/ 	.word	0x000000ff
        /*026c*/ 	.word	0x00018010
        /*0270*/ 	.short	0x0108
        /*0272*/ 	.byte	0x08
	.zero		1


	//   ....[15]....
        /*0274*/ 	.word	0x00002420
        /*0278*/ 	.word	0x000000ff
        /*027c*/ 	.word	0x00018030
        /*0280*/ 	.short	0x0108
        /*0282*/ 	.byte	0x08
	.zero		1


	//   ....[16]....
        /*0284*/ 	.word	0x00002d50
        /*0288*/ 	.word	0x000000ff
        /*028c*/ 	.word	0x00018000
        /*0290*/ 	.short	0x010a
        /*0292*/ 	.byte	0x08
	.zero		1


	//   ....[17]....
        /*0294*/ 	.word	0x00002d80
        /*0298*/ 	.word	0x000000ff
        /*029c*/ 	.word	0x00018020
        /*02a0*/ 	.short	0x010a
        /*02a2*/ 	.byte	0x08
	.zero		1


	//   ....[18]....
        /*02a4*/ 	.word	0x00002db0
        /*02a8*/ 	.word	0x000000ff
        /*02ac*/ 	.word	0x00018000
        /*02b0*/ 	.short	0x010a
        /*02b2*/ 	.byte	0x1c
	.zero		1


	//   ....[19]....
        /*02b4*/ 	.word	0x00002de0
        /*02b8*/ 	.word	0x000000ff
        /*02bc*/ 	.word	0x00018020
        /*02c0*/ 	.short	0x010a
        /*02c2*/ 	.byte	0x1c
	.zero		1


	//----- nvinfo : EIATTR_NUM_MBARRIERS
	.align		4
.L_48:
        /*02c4*/ 	.byte	0x03, 0x38
        /*02c6*/ 	.short	0x0006


	//----- nvinfo : EIATTR_EXIT_INSTR_OFFSETS
	.align		4
        /*02c8*/ 	.byte	0x04, 0x1c
        /*02ca*/ 	.short	(.L_50 - .L_49)


	//   ....[0]....
.L_49:
        /*02cc*/ 	.word	0x00002d40


	//----- nvinfo : EIATTR_REQNTID
	.align		4
.L_50:
        /*02d0*/ 	.byte	0x04, 0x10
        /*02d2*/ 	.short	(.L_52 - .L_51)
.L_51:
        /*02d4*/ 	.word	0x00000080
        /*02d8*/ 	.word	0x00000001
        /*02dc*/ 	.word	0x00000001


	//----- nvinfo : EIATTR_CRS_STACK_SIZE
	.align		4
.L_52:
        /*02e0*/ 	.byte	0x04, 0x1e
        /*02e2*/ 	.short	(.L_54 - .L_53)
.L_53:
        /*02e4*/ 	.word	0x00000000


	//----- nvinfo : EIATTR_CBANK_PARAM_SIZE
	.align		4
.L_54:
        /*02e8*/ 	.byte	0x03, 0x19
        /*02ea*/ 	.short	0x0050


	//----- nvinfo : EIATTR_PARAM_CBANK
	.align		4
        /*02ec*/ 	.byte	0x04, 0x0a
        /*02ee*/ 	.short	(.L_56 - .L_55)
	.align		4
.L_55:
        /*02f0*/ 	.word	index@(.nv.constant0.gluon_tcgen05)
        /*02f4*/ 	.short	0x0380
        /*02f6*/ 	.short	0x0050


	//----- nvinfo : EIATTR_SW_WAR
	.align		4
.L_56:
        /*02f8*/ 	.byte	0x04, 0x36
        /*02fa*/ 	.short	(.L_58 - .L_57)
.L_57:
        /*02fc*/ 	.word	0x00000008
.L_58:


//--------------------- .nv.compat                --------------------------
	.section	.nv.compat,"",@"SHT_CUDA_COMPAT_INFO"
	.align	4
        /*0000*/ 	.byte	0x02, 0x02, 0x02, 0x00, 0x02, 0x05, 0x05, 0x00, 0x02, 0x03, 0x03, 0x00, 0x02, 0x06, 0x01, 0x00


//--------------------- .nv.callgraph             --------------------------
	.section	.nv.callgraph,"",@"SHT_CUDA_CALLGRAPH"
	.align	4
	.sectionentsize	8
	.align		4
        /*0000*/ 	.word	0x00000000
	.align		4
        /*0004*/ 	.word	0xffffffff
	.align		4
        /*0008*/ 	.word	0x00000000
	.align		4
        /*000c*/ 	.word	0xfffffffe
	.align		4
        /*0010*/ 	.word	0x00000000
	.align		4
        /*0014*/ 	.word	0xfffffffd
	.align		4
        /*0018*/ 	.word	0x00000000
	.align		4
        /*001c*/ 	.word	0xfffffffc


//--------------------- .text.gluon_tcgen05       --------------------------
	.section	.text.gluon_tcgen05,"ax",@progbits
	.align	128
        .global         gluon_tcgen05
        .type           gluon_tcgen05,@function
        .size           gluon_tcgen05,(.L_x_82 - gluon_tcgen05)
        .other          gluon_tcgen05,@"STO_CUDA_ENTRY STV_DEFAULT"
gluon_tcgen05:
.text.gluon_tcgen05:
[----:B------:R-:W1:Y:S01]  /*0000*/  LDC R1, c[0x0][0x37c] ;  /* 0x0000df00ff017b82 */ /* 0x000e620000000800 */
[----:B------:R-:W2:Y:S02]  /*0010*/  S2R R0, SR_TID.X ;  /* 0x0000000000007919 */ /* 0x000ea40000002100 */
[----:B--2---:R-:W-:-:S13]  /*0020*/  ISETP.GE.U32.AND P2, PT, R0, 0x20, PT ;  /* 0x000000200000780c */ /* 0x004fda0003f46070 */
[----:B------:R-:W-:Y:S05]  /*0030*/  @P2 BRA `(.L_x_0) ;  /* 0x0000000000b82947 */ /* 0x000fea0003800000 */
[----:B------:R-:W2:Y:S01]  /*0040*/  S2UR UR6, SR_CgaCtaId ;  /* 0x00000000000679c3 */ /* 0x000ea20000008800 */
[----:B------:R-:W-:Y:S01]  /*0050*/  NOP ;  /* 0x0000000000007918 */ /* 0x000fe20000000000 */
[----:B------:R-:W-:Y:S02]  /*0060*/  UMOV UR4, 0x40 ;  /* 0x0000004000047882 */ /* 0x000fe40000000000 */
[----:B--2---:R-:W-:-:S09]  /*0070*/  ULEA UR4, UR6, UR4, 0x18 ;  /* 0x0000000406047291 */ /* 0x004fd2000f8ec0ff */
[----:B------:R-:W2:Y:S01]  /*0080*/  LDS.U8 R2, [UR4] ;  /* 0x00000004ff027984 */ /* 0x000ea20008000000 */
[----:B------:R-:W-:Y:S02]  /*0090*/  UMOV UR4, 0x400 ;  /* 0x0000040000047882 */ /* 0x000fe40000000000 */
[----:B------:R-:W-:Y:S01]  /*00a0*/  ULEA UR4, UR6, UR4, 0x18 ;  /* 0x0000000406047291 */ /* 0x000fe2000f8ec0ff */
[----:B--2---:R-:W-:-:S13]  /*00b0*/  ISETP.NE.AND P0, PT, R2, RZ, PT ;  /* 0x000000ff0200720c */ /* 0x004fda0003f05270 */
[----:B------:R-:W-:Y:S05]  /*00c0*/  @P0 BRA `(.L_x_1) ;  /* 0x00000000007c0947 */ /* 0x000fea0003800000 */
[----:B------:R-:W-:-:S13]  /*00d0*/  ELECT P0, URZ, PT ;  /* 0x0000000000ff782f */ /* 0x000fda0003800000 */
[----:B------:R-:W-:Y:S05]  /*00e0*/  @!P0 BRA `(.L_x_2) ;  /* 0x0000000000848947 */ /* 0x000fea0003800000 */
[----:B------:R-:W-:Y:S01]  /*00f0*/  UMOV UR5, 0x4 ;  /* 0x0000000400057882 */ /* 0x000fe20000000000 */
[----:B------:R-:W-:Y:S02]  /*0100*/  IMAD.MOV.U32 R5, RZ, RZ, 0x1 ;  /* 0x00000001ff057424 */ /* 0x000fe400078e00ff */
[----:B------:R-:W-:Y:S02]  /*0110*/  IMAD.MOV.U32 R3, RZ, RZ, 0xf ;  /* 0x0000000fff037424 */ /* 0x000fe400078e00ff */
[----:B------:R-:W-:Y:S04]  /*0120*/  DEPBAR.LE SB2, 0x36 ;  /* 0x0000ad800000791a */ /* 0x000fe80000000000 */
[----:B------:R-:W2:Y:S02]  /*0130*/  UTCATOMSWS.FIND_AND_SET.ALIGN UP0, UR5, UR5 ;  /* 0x00000005000575e3 */ /* 0x000ea40008000800 */
[----:B--2---:R-:W-:-:S04]  /*0140*/  PLOP3.LUT P0, PT, PT, PT, UP0, 0x80, 0x8 ;  /* 0x000000000008781c */ /* 0x004fc80003f0f008 */
[----:B------:R-:W-:-:S04]  /*0150*/  SEL R2, RZ, 0xffffffff, !P0 ;  /* 0xffffffffff027807 */ /* 0x000fc80004000000 */
[----:B------:R-:W-:Y:S01]  /*0160*/  ISETP.NE.AND P0, PT, R2, RZ, PT ;  /* 0x000000ff0200720c */ /* 0x000fe20003f05270 */
[----:B------:R-:W-:-:S12]  /*0170*/  IMAD.U32 R2, RZ, RZ, UR5 ;  /* 0x00000005ff027e24 */ /* 0x000fd8000f8e00ff */
[----:B------:R-:W-:Y:S05]  /*0180*/  @P0 BRA `(.L_x_3) ;  /* 0x0000000000240947 */ /* 0x000fea0003800000 */
.L_x_4:
[----:B------:R-:W-:Y:S05]  /*0190*/  NANOSLEEP 0x64 ;  /* 0x000000640000795d */ /* 0x000fea0003800000 */
[----:B------:R-:W-:-:S05]  /*01a0*/  UMOV UR5, 0x4 ;  /* 0x0000000400057882 */ /* 0x000fca0000000000 */
[----:B------:R-:W-:Y:S04]  /*01b0*/  DEPBAR.LE SB2, 0x36 ;  /* 0x0000ad800000791a */ /* 0x000fe80000000000 */
[----:B------:R-:W2:Y:S02]  /*01c0*/  UTCATOMSWS.FIND_AND_SET.ALIGN UP0, UR5, UR5 ;  /* 0x00000005000575e3 */ /* 0x000ea40008000800 */
[----:B--2---:R-:W-:-:S04]  /*01d0*/  PLOP3.LUT P0, PT, PT, PT, UP0, 0x80, 0x8 ;  /* 0x000000000008781c */ /* 0x004fc80003f0f008 */
[----:B------:R-:W-:-:S04]  /*01e0*/  SEL R2, RZ, 0xffffffff, !P0 ;  /* 0xffffffffff027807 */ /* 0x000fc80004000000 */
[----:B------:R-:W-:Y:S01]  /*01f0*/  ISETP.NE.AND P0, PT, R2, RZ, PT ;  /* 0x000000ff0200720c */ /* 0x000fe20003f05270 */
[----:B------:R-:W-:-:S12]  /*0200*/  IMAD.U32 R2, RZ, RZ, UR5 ;  /* 0x00000005ff027e24 */ /* 0x000fd8000f8e00ff */
[----:B------:R-:W-:Y:S05]  /*0210*/  @!P0 BRA `(.L_x_4) ;  /* 0xfffffffc00dc8947 */ /* 0x000fea000383ffff */
.L_x_3:
[C---:B------:R-:W-:Y:S01]  /*0220*/  VIADD R4, R2.reuse, 0x10 ;  /* 0x0000001002047836 */ /* 0x040fe20000000000 */
[----:B------:R-:W-:Y:S01]  /*0230*/  UMOV UR5, 0x50 ;  /* 0x0000005000057882 */ /* 0x000fe20000000000 */
[----:B------:R-:W-:Y:S01]  /*0240*/  SHF.L.U32 R3, R3, R2, RZ ;  /* 0x0000000203037219 */ /* 0x000fe200000006ff */
[----:B------:R-:W-:Y:S01]  /*0250*/  ULEA UR5, UR6, UR5, 0x18 ;  /* 0x0000000506057291 */ /* 0x000fe2000f8ec0ff */
[----:B------:R-:W-:Y:S01]  /*0260*/  IMAD.SHL.U32 R2, R2, 0x20, RZ ;  /* 0x0000002002027824 */ /* 0x000fe200078e00ff */
[----:B------:R-:W-:-:S04]  /*0270*/  SHF.L.U32 R4, R5, R4, RZ ;  /* 0x0000000405047219 */ /* 0x000fc800000006ff */
[----:B------:R-:W-:-:S05]  /*0280*/  LOP3.LUT R3, R4, R3, RZ, 0xfc, !PT ;  /* 0x0000000304037212 */ /* 0x000fca00078efcff */
[----:B------:R2:W-:Y:S04]  /*0290*/  ATOMS.OR RZ, [UR5], R3 ;  /* 0x00000003ffff798c */ /* 0x0005e8000b000005 */
[----:B------:R2:W-:Y:S01]  /*02a0*/  STS [UR4], R2 ;  /* 0x00000002ff007988 */ /* 0x0005e20008000804 */
[----:B------:R-:W-:Y:S05]  /*02b0*/  BRA `(.L_x_2) ;  /* 0x0000000000107947 */ /* 0x000fea0003800000 */
.L_x_1:
[----:B------:R-:W-:Y:S01]  /*02c0*/  IMAD.MOV.U32 R3, RZ, RZ, -0x1 ;  /* 0xffffffffff037424 */ /* 0x000fe200078e00ff */
[----:B------:R-:W-:-:S04]  /*02d0*/  MOV R2, 0x300 ;  /* 0x0000030000027802 */ /* 0x000fc80000000f00 */
[----:B------:R2:W-:Y:S03]  /*02e0*/  STS [UR4], R3 ;  /* 0x00000003ff007988 */ /* 0x0005e60008000804 */
[----:B-12---:R-:W-:Y:S05]  /*02f0*/  CALL.REL.NOINC `($__internal_1_$__cuda_sm10x_tcgen05_guardrail_trap_phase_invalid_during_alloc) ;  /* 0x0000002800d07944 */ /* 0x006fea0003c00000 */
.L_x_2:
[----:B------:R-:W-:Y:S05]  /*0300*/  WARPSYNC.ALL ;  /* 0x0000000000007948 */ /* 0x000fea0003800000 */
[----:B------:R-:W-:Y:S01]  /*0310*/  NOP ;  /* 0x0000000000007918 */ /* 0x000fe20000000000 */
.L_x_0:
[----:B------:R-:W3:Y:S08]  /*0320*/  S2UR UR4, SR_CgaCtaId ;  /* 0x00000000000479c3 */ /* 0x000ef00000008800 */
[----:B------:R-:W-:Y:S01]  /*0330*/  BAR.SYNC.DEFER_BLOCKING 0x0 ;  /* 0x0000000000007b1d */ /* 0x000fe20000010000 */
[----:B------:R-:W-:-:S05]  /*0340*/  LOP3.LUT R132, R0, 0x7f, RZ, 0xc0, !PT ;  /* 0x0000007f00847812 */ /* 0x000fca00078ec0ff */
[----:B------:R-:W-:Y:S02]  /*0350*/  UMOV UR8, 0x400 ;  /* 0x0000040000087882 */ /* 0x000fe40000000000 */
[----:B------:R-:W4:Y:S08]  /*0360*/  LDC R10, c[0x0][0x3a0] ;  /* 0x0000e800ff0a7b82 */ /* 0x000f300000000800 */
[----:B------:R-:W5:Y:S01]  /*0370*/  S2UR UR9, SR_CTAID.Y ;  /* 0x00000000000979c3 */ /* 0x000f620000002600 */
[----:B---3--:R-:W-:-:S09]  /*0380*/  ULEA UR8, UR4, UR8, 0x18 ;  /* 0x0000000804087291 */ /* 0x008fd2000f8ec0ff */
[----:B--2---:R-:W2:Y:S01]  /*0390*/  LDS R3, [UR8] ;  /* 0x00000008ff037984 */ /* 0x004ea20008000800 */
[----:B------:R-:W-:Y:S06]  /*03a0*/  BAR.SYNC.DEFER_BLOCKING 0x0 ;  /* 0x0000000000007b1d */ /* 0x000fec0000010000 */
[----:B------:R-:W-:Y:S05]  /*03b0*/  @P2 BRA `(.L_x_5) ;  /* 0x0000000000182947 */ /* 0x000fea0003800000 */
[----:B------:R-:W-:Y:S01]  /*03c0*/  ELECT P0, URZ, PT ;  /* 0x0000000000ff782f */ /* 0x000fe20003800000 */
[----:B------:R-:W-:Y:S01]  /*03d0*/  IMAD.MOV.U32 R2, RZ, RZ, 0x1 ;  /* 0x00000001ff027424 */ /* 0x000fe200078e00ff */
[----:B------:R-:W-:Y:S01]  /*03e0*/  UMOV UR5, 0x40 ;  /* 0x0000004000057882 */ /* 0x000fe20000000000 */
[----:B------:R-:W-:Y:S01]  /*03f0*/  UVIRTCOUNT.DEALLOC.SMPOOL 0x80 ;  /* 0x000000800000784c */ /* 0x000fe20000000000 */
[----:B------:R-:W-:-:S09]  /*0400*/  ULEA UR5, UR4, UR5, 0x18 ;  /* 0x0000000504057291 */ /* 0x000fd2000f8ec0ff */
[----:B------:R3:W-:Y:S03]  /*0410*/  @P0 STS.U8 [UR5], R2 ;  /* 0x00000002ff000988 */ /* 0x0007e60008000005 */
.L_x_5:
[----:B------:R-:W3:Y:S01]  /*0420*/  S2UR UR4, SR_CTAID.Z ;  /* 0x00000000000479c3 */ /* 0x000ee20000002700 */
[----:B------:R-:W5:Y:S01]  /*0430*/  LDCU UR5, c[0x0][0x370] ;  /* 0x00006e00ff0577ac */ /* 0x000f620008000800 */
[----:B------:R-:W-:Y:S01]  /*0440*/  ISETP.GE.U32.AND P0, PT, R132, 0x20, PT ;  /* 0x000000208400780c */ /* 0x000fe20003f06070 */
[----:B----4-:R-:W-:Y:S01]  /*0450*/  VIADD R5, R10, 0xffffffff ;  /* 0xffffffff0a057836 */ /* 0x010fe20000000000 */
[C---:B------:R-:W-:Y:S01]  /*0460*/  ISETP.NE.U32.AND P3, PT, R132.reuse, RZ, PT ;  /* 0x000000ff8400720c */ /* 0x040fe20003f65070 */
[----:B------:R-:W3:Y:S01]  /*0470*/  LDCU UR6, c[0x0][0x374] ;  /* 0x00006e80ff0677ac */ /* 0x000ee20008000800 */
[----:B------:R-:W-:Y:S01]  /*0480*/  LEA R4, R132, UR8, 0x2 ;  /* 0x0000000884047c11 */ /* 0x000fe2000f8e10ff */
[----:B------:R-:W-:Y:S01]  /*0490*/  BSSY.RECONVERGENT B0, `(.L_x_6) ;  /* 0x0000015000007945 */ /* 0x000fe20003800200 */
[----:B------:R-:W5:Y:S01]  /*04a0*/  S2UR UR7, SR_CTAID.X ;  /* 0x00000000000779c3 */ /* 0x000f620000002500 */
[----:B------:R-:W4:Y:S01]  /*04b0*/  LDCU.64 UR20, c[0x0][0x3c0] ;  /* 0x00007800ff1477ac */ /* 0x000f220008000a00 */
[----:B--2---:R-:W-:-:S05]  /*04c0*/  R2UR UR23, R3 ;  /* 0x00000000031772ca */ /* 0x004fca00000e0000 */
[----:B------:R2:W-:Y:S01]  /*04d0*/  @!P0 STS [R4], RZ ;  /* 0x000000ff04008388 */ /* 0x0005e20000000800 */
[----:B------:R-:W1:Y:S01]  /*04e0*/  LDC R6, c[0x0][0x398] ;  /* 0x0000e600ff067b82 */ /* 0x000e620000000800 */
[----:B------:R-:W-:Y:S02]  /*04f0*/  NOP ;  /* 0x0000000000007918 */ /* 0x000fe40000000000 */
[----:B------:R2:W-:Y:S01]  /*0500*/  @!P3 STS [UR8+0x20], R5 ;  /* 0x00002005ff00b988 */ /* 0x0005e20008000808 */
[----:B---3-5:R-:W-:-:S04]  /*0510*/  UIMAD UR4, UR4, UR6, UR9 ;  /* 0x00000006040472a4 */ /* 0x028fc8000f8e0209 */
[----:B------:R-:W-:-:S04]  /*0520*/  UIMAD UR4, UR4, UR5, UR7 ;  /* 0x00000005040472a4 */ /* 0x000fc8000f8e0207 */
[----:B------:R-:W-:-:S04]  /*0530*/  UIMAD UR4, UR4, 0x180, URZ ;  /* 0x00000180040478a4 */ /* 0x000fc8000f8e02ff */
[----:B----4-:R-:W-:Y:S01]  /*0540*/  UIADD3 UR24, UP0, UPT, UR4, UR20, URZ ;  /* 0x0000001404187290 */ /* 0x010fe2000ff1e0ff */
[----:B-1----:R-:W-:-:S03]  /*0550*/  VIADD R6, R6, 0xffffffff ;  /* 0xffffffff06067836 */ /* 0x002fc60000000000 */
[----:B------:R-:W-:Y:S01]  /*0560*/  ULEA.HI.X.SX32 UR25, UR4, UR21, 0x1, UP0 ;  /* 0x0000001504197291 */ /* 0x000fe200080f0eff */
[----:B--2---:R-:W-:Y:S11]  /*0570*/  @P3 BRA `(.L_x_7) ;  /* 0x0000000000183947 */ /* 0x004ff60003800000 */
[----:B------:R-:W1:Y:S01]  /*0580*/  LDS R2, [UR8+0x8] ;  /* 0x00000808ff027984 */ /* 0x000e620008000800 */
[----:B------:R-:W2:Y:S01]  /*0590*/  LDC.64 R8, c[0x0][0x380] ;  /* 0x0000e000ff087b82 */ /* 0x000ea20000000a00 */
[----:B------:R-:W-:Y:S02]  /*05a0*/  IMAD.MOV.U32 R3, RZ, RZ, 0x70 ;  /* 0x00000070ff037424 */ /* 0x000fe400078e00ff */
[----:B--2---:R2:W-:Y:S03]  /*05b0*/  STS.64 [UR8], R8 ;  /* 0x00000008ff007988 */ /* 0x0045e60008000a08 */
[----:B-1----:R-:W-:-:S05]  /*05c0*/  LOP3.LUT R2, R2, 0x10, R3, 0xd8, !PT ;  /* 0x0000001002027812 */ /* 0x002fca00078ed803 */
[----:B------:R2:W-:Y:S02]  /*05d0*/  STS [UR8+0x8], R2 ;  /* 0x00000802ff007988 */ /* 0x0005e40008000808 */
.L_x_7:
[----:B------:R-:W-:Y:S05]  /*05e0*/  BSYNC.RECONVERGENT B0 ;  /* 0x0000000000007941 */ /* 0x000fea0003800200 */
.L_x_6:
[----:B------:R-:W-:Y:S04]  /*05f0*/  BSSY.RECONVERGENT B0, `(.L_x_8) ;  /* 0x000000a000007945 */ /* 0x000fe80003800200 */
[----:B------:R-:W-:Y:S05]  /*0600*/  @P3 BRA `(.L_x_9) ;  /* 0x0000000000203947 */ /* 0x000fea0003800000 */
[----:B--2---:R-:W1:Y:S01]  /*0610*/  LDS R2, [UR8+0x34] ;  /* 0x00003408ff027984 */ /* 0x004e620008000800 */
[----:B------:R-:W-:Y:S02]  /*0620*/  IMAD.MOV.U32 R3, RZ, RZ, 0x7f000000 ;  /* 0x7f000000ff037424 */ /* 0x000fe400078e00ff */
[----:B------:R-:W-:Y:S01]  /*0630*/  @!P3 IMAD.MOV.U32 R7, RZ, RZ, 0x7f ;  /* 0x0000007fff07b424 */ /* 0x000fe200078e00ff */
[----:B------:R-:W2:Y:S02]  /*0640*/  @!P3 LDS R8, [UR8+0x38] ;  /* 0x00003808ff08b984 */ /* 0x000ea40008000800 */
[----:B-1----:R-:W-:Y:S02]  /*0650*/  LOP3.LUT R2, R2, 0xff000000, R3, 0xb8, !PT ;  /* 0xff00000002027812 */ /* 0x002fe400078eb803 */
[----:B--2---:R-:W-:-:S03]  /*0660*/  @!P3 LOP3.LUT R3, R8, 0xff, R7, 0xb8, !PT ;  /* 0x000000ff0803b812 */ /* 0x004fc600078eb807 */
[----:B------:R1:W-:Y:S04]  /*0670*/  STS [UR8+0x34], R2 ;  /* 0x00003402ff007988 */ /* 0x0003e80008000808 */
[----:B------:R1:W-:Y:S02]  /*0680*/  @!P3 STS [UR8+0x38], R3 ;  /* 0x00003803ff00b988 */ /* 0x0003e40008000808 */
.L_x_9:
[----:B------:R-:W-:Y:S05]  /*0690*/  BSYNC.RECONVERGENT B0 ;  /* 0x0000000000007941 */ /* 0x000fea0003800200 */
.L_x_8:
[----:B------:R-:W-:Y:S04]  /*06a0*/  BSSY.RECONVERGENT B0, `(.L_x_10) ;  /* 0x000000a000007945 */ /* 0x000fe80003800200 */
[----:B------:R-:W-:Y:S05]  /*06b0*/  @P3 BRA `(.L_x_11) ;  /* 0x0000000000203947 */ /* 0x000fea0003800000 */
[----:B-12---:R-:W1:Y:S01]  /*06c0*/  LDS R2, [UR8+0x1c] ;  /* 0x00001c08ff027984 */ /* 0x006e620008000800 */
[----:B------:R-:W2:Y:S03]  /*06d0*/  LDC.64 R8, c[0x0][0x3a8] ;  /* 0x0000ea00ff087b82 */ /* 0x000ea60000000a00 */
[----:B------:R3:W-:Y:S01]  /*06e0*/  STS [UR8+0x24], R6 ;  /* 0x00002406ff007988 */ /* 0x0007e20008000808 */
[--C-:B--2---:R-:W-:Y:S02]  /*06f0*/  SHF.R.U32.HI R7, RZ, 0x4, R9.reuse ;  /* 0x00000004ff077819 */ /* 0x104fe40000011609 */
[----:B------:R-:W-:-:S05]  /*0700*/  SHF.R.U64 R3, R8, 0x4, R9 ;  /* 0x0000000408037819 */ /* 0x000fca0000001209 */
[----:B------:R3:W-:Y:S01]  /*0710*/  STS [UR8+0xc], R3 ;  /* 0x00000c03ff007988 */ /* 0x0007e20008000808 */
[----:B-1----:R-:W-:-:S05]  /*0720*/  LOP3.LUT R2, R2, 0xf, R7, 0xb8, !PT ;  /* 0x0000000f02027812 */ /* 0x002fca00078eb807 */
[----:B------:R3:W-:Y:S02]  /*0730*/  STS [UR8+0x1c], R2 ;  /* 0x00001c02ff007988 */ /* 0x0007e40008000808 */
.L_x_11:
[----:B------:R-:W-:Y:S05]  /*0740*/  BSYNC.RECONVERGENT B0 ;  /* 0x0000000000007941 */ /* 0x000fea0003800200 */
.L_x_10:
[----:B------:R-:W-:Y:S04]  /*0750*/  BSSY.RECONVERGENT B1, `(.L_x_12) ;  /* 0x000001d000017945 */ /* 0x000fe80003800200 */
[----:B------:R-:W-:Y:S04]  /*0760*/  BSSY.RELIABLE B0, `(.L_x_13) ;  /* 0x0000018000007945 */ /* 0x000fe80003800100 */
[----:B------:R-:W-:Y:S05]  /*0770*/  @P3 BRA `(.L_x_14) ;  /* 0x00000000001c3947 */ /* 0x000fea0003800000 */
[----:B-123--:R-:W1:Y:S02]  /*0780*/  LDS R2, [UR8+0x34] ;  /* 0x00003408ff027984 */ /* 0x00ee640008000800 */
[----:B-1----:R-:W-:-:S05]  /*0790*/  LOP3.LUT R2, R2, 0x7, RZ, 0xb8, !PT ;  /* 0x0000000702027812 */ /* 0x002fca00078eb8ff */
[----:B------:R1:W-:Y:S01]  /*07a0*/  STS [UR8+0x34], R2 ;  /* 0x00003402ff007988 */ /* 0x0003e20008000808 */
[----:B------:R-:W-:Y:S05]  /*07b0*/  @P3 BRA `(.L_x_15) ;  /* 0x00000000001c3947 */ /* 0x000fea0003800000 */
[----:B-1----:R-:W1:Y:S02]  /*07c0*/  LDS R2, [UR8+0x34] ;  /* 0x00003408ff027984 */ /* 0x002e640008000800 */
[----:B-1----:R-:W-:-:S05]  /*07d0*/  LOP3.LUT R2, R2, 0x38, RZ, 0xb8, !PT ;  /* 0x0000003802027812 */ /* 0x002fca00078eb8ff */
[----:B------:R4:W-:Y:S02]  /*07e0*/  STS [UR8+0x34], R2 ;  /* 0x00003402ff007988 */ /* 0x0009e40008000808 */
.L_x_14:
[----:B------:R-:W-:Y:S05]  /*07f0*/  @P3 BRA `(.L_x_16) ;  /* 0x00000000001c3947 */ /* 0x000fea0003800000 */
[----:B-1234-:R-:W1:Y:S02]  /*0800*/  LDS R2, [UR8+0x8] ;  /* 0x00000808ff027984 */ /* 0x01ee640008000800 */
[----:B-1----:R-:W-:-:S05]  /*0810*/  LOP3.LUT R2, R2, 0x780, RZ, 0xb8, !PT ;  /* 0x0000078002027812 */ /* 0x002fca00078eb8ff */
[----:B------:R2:W-:Y:S02]  /*0820*/  STS [UR8+0x8], R2 ;  /* 0x00000802ff007988 */ /* 0x0005e40008000808 */
.L_x_15:
[----:B------:R-:W-:Y:S05]  /*0830*/  @P3 BRA `(.L_x_17) ;  /* 0x0000000000283947 */ /* 0x000fea0003800000 */
[----:B-12---:R-:W1:Y:S02]  /*0840*/  LDS R2, [UR8+0x8] ;  /* 0x00000808ff027984 */ /* 0x006e640008000800 */
[----:B-1----:R-:W-:-:S05]  /*0850*/  LOP3.LUT R2, R2, 0x1800, RZ, 0xb8, !PT ;  /* 0x0000180002027812 */ /* 0x002fca00078eb8ff */
[----:B------:R5:W-:Y:S02]  /*0860*/  STS [UR8+0x8], R2 ;  /* 0x00000802ff007988 */ /* 0x000be40008000808 */
.L_x_16:
[----:B------:R-:W-:Y:S05]  /*0870*/  @P3 BREAK.RELIABLE B0 ;  /* 0x0000000000003942 */ /* 0x000fea0003800100 */
[----:B------:R-:W-:Y:S05]  /*0880*/  @P3 BRA `(.L_x_18) ;  /* 0x0000000000243947 */ /* 0x000fea0003800000 */
[----:B-1-3--:R-:W1:Y:S01]  /*0890*/  LDS R3, [UR8+0x8] ;  /* 0x00000808ff037984 */ /* 0x00ae620008000800 */
[----:B--2-45:R-:W-:-:S05]  /*08a0*/  IMAD.MOV.U32 R2, RZ, RZ, 0x6000 ;  /* 0x00006000ff027424 */ /* 0x034fca00078e00ff */
[----:B-1----:R-:W-:-:S04]  /*08b0*/  LOP3.LUT R2, R3, 0x6000, R2, 0xd8, !PT ;  /* 0x0000600003027812 */ /* 0x002fc800078ed802 */
[----:B------:R-:W-:-:S05]  /*08c0*/  LOP3.LUT R2, R2, 0x400000, RZ, 0xb8, !PT ;  /* 0x0040000002027812 */ /* 0x000fca00078eb8ff */
[----:B------:R3:W-:Y:S02]  /*08d0*/  STS [UR8+0x8], R2 ;  /* 0x00000802ff007988 */ /* 0x0007e40008000808 */
.L_x_17:
[----:B------:R-:W-:Y:S05]  /*08e0*/  BSYNC.RELIABLE B0 ;  /* 0x0000000000007941 */ /* 0x000fea0003800100 */
.L_x_13:
[----:B-123--:R-:W1:Y:S02]  /*08f0*/  @!P3 LDS R2, [UR8+0x8] ;  /* 0x00000808ff02b984 */ /* 0x00ee640008000800 */
[----:B-1----:R-:W-:-:S05]  /*0900*/  @!P3 LOP3.LUT R2, R2, 0x8000, RZ, 0xb8, !PT ;  /* 0x000080000202b812 */ /* 0x002fca00078eb8ff */
[----:B------:R1:W-:Y:S02]  /*0910*/  @!P3 STS [UR8+0x8], R2 ;  /* 0x00000802ff00b988 */ /* 0x0003e40008000808 */
.L_x_18:
[----:B------:R-:W-:Y:S05]  /*0920*/  BSYNC.RECONVERGENT B1 ;  /* 0x0000000000017941 */ /* 0x000fea0003800200 */
.L_x_12:
[----:B------:R-:W-:Y:S05]  /*0930*/  WARPSYNC.ALL ;  /* 0x0000000000007948 */ /* 0x000fea0003800000 */
[----:B------:R-:W-:Y:S01]  /*0940*/  NOP ;  /* 0x0000000000007918 */ /* 0x000fe20000000000 */
[----:B------:R-:W-:Y:S05]  /*0950*/  @P0 BRA `(.L_x_19) ;  /* 0x0000000000300947 */ /* 0x000fea0003800000 */
[----:B-12345:R-:W1:Y:S01]  /*0960*/  S2R R2, SR_LANEID ;  /* 0x0000000000027919 */ /* 0x03ee620000000000 */
[----:B------:R-:W-:Y:S05]  /*0970*/  WARPSYNC.ALL ;  /* 0x0000000000007948 */ /* 0x000fea0003800000 */
[----:B------:R-:W-:Y:S01]  /*0980*/  NOP ;  /* 0x0000000000007918 */ /* 0x000fe20000000000 */
[----:B-1----:R-:W-:-:S05]  /*0990*/  IMAD.SHL.U32 R7, R2, 0x4, RZ ;  /* 0x0000000402077824 */ /* 0x002fca00078e00ff */
[----:B------:R-:W1:Y:S01]  /*09a0*/  LDS R9, [R7+UR8] ;  /* 0x0000000807097984 */ /* 0x000e620008000800 */
[----:B------:R-:W-:-:S05]  /*09b0*/  IADD3 R2, P1, PT, R7, UR24, RZ ;  /* 0x0000001807027c10 */ /* 0x000fca000ff3e0ff */
[----:B------:R-:W-:-:S05]  /*09c0*/  IMAD.X R3, RZ, RZ, UR25, P1 ;  /* 0x00000019ff037e24 */ /* 0x000fca00088e06ff */
[----:B-1----:R1:W2:Y:S01]  /*09d0*/  ATOMG.E.EXCH.STRONG.GPU PT, RZ, [R2], R9 ;  /* 0x0000000902ff73a8 */ /* 0x0022a200041ee100 */
[----:B------:R-:W-:-:S04]  /*09e0*/  DEPBAR {5,4,3,2,1,0} ;  /* 0x0000003f0000791a */ /* 0x000fc80000000000 */
[----:B------:R-:W3:Y:S02]  /*09f0*/  CCTL.E.C.LDCU.IV.DEEP [UR24] ;  /* 0x0000000018007540 */ /* 0x000ee40009c08000 */
[----:B---3--:R1:W-:Y:S01]  /*0a00*/  UTMACCTL.IV [UR24] ;  /* 0x00000000180079b9 */ /* 0x0083e20008000000 */
[----:B------:R-:W-:Y:S01]  /*0a10*/  NOP ;  /* 0x0000000000007918 */ /* 0x000fe20000000000 */
.L_x_19:
[----:B------:R-:W-:Y:S05]  /*0a20*/  @P0 BRA `(.L_x_20) ;  /* 0x00000000000c0947 */ /* 0x000fea0003800000 */
[----:B------:R0:W-:Y:S01]  /*0a30*/  UTMACMDFLUSH ;  /* 0x00000000000079b7 */ /* 0x0001e20000000000 */
[----:B------:R-:W-:Y:S05]  /*0a40*/  @P0 BRA `(.L_x_20) ;  /* 0x0000000000040947 */ /* 0x000fea0003800000 */
[----:B------:R-:W-:-:S04]  /*0a50*/  DEPBAR.LE SB0, 0x0 ;  /* 0x000080000000791a */ /* 0x000fc80000000000 */
.L_x_20:
[----:B------:R-:W-:Y:S05]  /*0a60*/  WARPSYNC.ALL ;  /* 0x0000000000007948 */ /* 0x000fea0003800000 */
[----:B------:R-:W-:Y:S01]  /*0a70*/  NOP ;  /* 0x0000000000007918 */ /* 0x000fe20000000000 */
[----:B--2---:R-:W-:Y:S06]  /*0a80*/  BAR.SYNC.DEFER_BLOCKING 0x0 ;  /* 0x0000000000007b1d */ /* 0x004fec0000010000 */
[----:B------:R-:W-:Y:S02]  /*0a90*/  BSSY.RECONVERGENT B1, `(.L_x_21) ;  /* 0x000000b000017945 */ /* 0x000fe40003800200 */
[----:B------:R-:W-:Y:S06]  /*0aa0*/  BAR.SYNC.DEFER_BLOCKING 0x0 ;  /* 0x0000000000007b1d */ /* 0x000fec0000010000 */
[----:B------:R2:W-:Y:S01]  /*0ab0*/  @!P0 STS [R4], RZ ;  /* 0x000000ff04008388 */ /* 0x0005e20000000800 */
[----:B------:R-:W-:Y:S01]  /*0ac0*/  NOP ;  /* 0x0000000000007918 */ /* 0x000fe20000000000 */
[----:B------:R-:W-:Y:S05]  /*0ad0*/  @P3 BRA `(.L_x_22) ;  /* 0x0000000000183947 */ /* 0x000fea0003800000 */
[----:B-1-345:R-:W1:Y:S01]  /*0ae0*/  LDS R2, [UR8+0x8] ;  /* 0x00000808ff027984 */ /* 0x03ae620008000800 */
[----:B------:R-:W3:Y:S01]  /*0af0*/  LDC.64 R8, c[0x0][0x388] ;  /* 0x0000e200ff087b82 */ /* 0x000ee20000000a00 */
[----:B------:R-:W-:Y:S02]  /*0b00*/  IMAD.MOV.U32 R3, RZ, RZ, 0x70 ;  /* 0x00000070ff037424 */ /* 0x000fe400078e00ff */
[----:B---3--:R3:W-:Y:S03]  /*0b10*/  STS.64 [UR8], R8 ;  /* 0x00000008ff007988 */ /* 0x0087e60008000a08 */
[----:B-1----:R-:W-:-:S05]  /*0b20*/  LOP3.LUT R2, R2, 0x10, R3, 0xd8, !PT ;  /* 0x0000001002027812 */ /* 0x002fca00078ed803 */
[----:B------:R3:W-:Y:S02]  /*0b30*/  STS [UR8+0x8], R2 ;  /* 0x00000802ff007988 */ /* 0x0007e40008000808 */
.L_x_22:
[----:B-1----:R-:W-:Y:S05]  /*0b40*/  BSYNC.RECONVERGENT B1 ;  /* 0x0000000000017941 */ /* 0x002fea0003800200 */
.L_x_21:
[----:B------:R-:W-:Y:S04]  /*0b50*/  BSSY.RECONVERGENT B2, `(.L_x_23) ;  /* 0x000000f000027945 */ /* 0x000fe80003800200 */
[----:B------:R-:W-:Y:S04]  /*0b60*/  BSSY.RELIABLE B1, `(.L_x_24) ;  /* 0x000000c000017945 */ /* 0x000fe80003800100 */
[----:B------:R-:W-:Y:S05]  /*0b70*/  @P3 BRA `(.L_x_25) ;  /* 0x0000000000283947 */ /* 0x000fea0003800000 */
[----:B---345:R-:W1:Y:S01]  /*0b80*/  LDS R2, [UR8+0x34] ;  /* 0x00003408ff027984 */ /* 0x038e620008000800 */
[----:B------:R-:W-:Y:S01]  /*0b90*/  IMAD.MOV.U32 R3, RZ, RZ, 0x7f000000 ;  /* 0x7f000000ff037424 */ /* 0x000fe200078e00ff */
[----:B------:R-:W-:Y:S05]  /*0ba0*/  @P3 BREAK.RELIABLE B1 ;  /* 0x0000000000013942 */ /* 0x000fea0003800100 */
[----:B-1----:R-:W-:-:S05]  /*0bb0*/  LOP3.LUT R2, R2, 0xff000000, R3, 0xb8, !PT ;  /* 0xff00000002027812 */ /* 0x002fca00078eb803 */
[----:B------:R1:W-:Y:S01]  /*0bc0*/  STS [UR8+0x34], R2 ;  /* 0x00003402ff007988 */ /* 0x0003e20008000808 */
[----:B------:R-:W-:Y:S05]  /*0bd0*/  @P3 BRA `(.L_x_26) ;  /* 0x0000000000183947 */ /* 0x000fea0003800000 */
[----:B-1----:R-:W1:Y:S01]  /*0be0*/  LDS R2, [UR8+0x38] ;  /* 0x00003808ff027984 */ /* 0x002e620008000800 */
[----:B------:R-:W-:-:S05]  /*0bf0*/  IMAD.MOV.U32 R3, RZ, RZ, 0x7f ;  /* 0x0000007fff037424 */ /* 0x000fca00078e00ff */
[----:B-1----:R-:W-:-:S05]  /*0c00*/  LOP3.LUT R2, R2, 0xff, R3, 0xb8, !PT ;  /* 0x000000ff02027812 */ /* 0x002fca00078eb803 */
[----:B------:R1:W-:Y:S02]  /*0c10*/  STS [UR8+0x38], R2 ;  /* 0x00003802ff007988 */ /* 0x0003e40008000808 */
.L_x_25:
[----:B------:R-:W-:Y:S05]  /*0c20*/  BSYNC.RELIABLE B1 ;  /* 0x0000000000017941 */ /* 0x000fea0003800100 */
.L_x_24:
[----:B------:R1:W-:Y:S02]  /*0c30*/  @!P3 STS [UR8+0x20], R5 ;  /* 0x00002005ff00b988 */ /* 0x0003e40008000808 */
.L_x_26:
[----:B------:R-:W-:Y:S05]  /*0c40*/  BSYNC.RECONVERGENT B2 ;  /* 0x0000000000027941 */ /* 0x000fea0003800200 */
.L_x_23:
[----:B------:R-:W-:Y:S05]  /*0c50*/  WARPSYNC.ALL ;  /* 0x0000000000007948 */ /* 0x000fea0003800000 */
[----:B------:R-:W-:Y:S01]  /*0c60*/  NOP ;  /* 0x0000000000007918 */ /* 0x000fe20000000000 */
[----:B-1----:R-:W1:Y:S01]  /*0c70*/  LDC R5, c[0x0][0x39c] ;  /* 0x0000e700ff057b82 */ /* 0x002e620000000800 */
[----:B------:R-:W-:Y:S01]  /*0c80*/  BSSY.RECONVERGENT B2, `(.L_x_27) ;  /* 0x000000b000027945 */ /* 0x000fe20003800200 */
[----:B-1----:R-:W-:-:S03]  /*0c90*/  VIADD R5, R5, 0xffffffff ;  /* 0xffffffff05057836 */ /* 0x002fc60000000000 */
[----:B------:R-:W-:Y:S05]  /*0ca0*/  @P3 BRA `(.L_x_28) ;  /* 0x0000000000203947 */ /* 0x000fea0003800000 */
[----:B---345:R-:W1:Y:S01]  /*0cb0*/  LDS R2, [UR8+0x1c] ;  /* 0x00001c08ff027984 */ /* 0x038e620008000800 */
[----:B------:R-:W3:Y:S03]  /*0cc0*/  LDC.64 R8, c[0x0][0x3b0] ;  /* 0x0000ec00ff087b82 */ /* 0x000ee60000000a00 */
[----:B------:R4:W-:Y:S01]  /*0cd0*/  STS [UR8+0x24], R5 ;  /* 0x00002405ff007988 */ /* 0x0009e20008000808 */
[--C-:B---3--:R-:W-:Y:S02]  /*0ce0*/  SHF.R.U32.HI R7, RZ, 0x4, R9.reuse ;  /* 0x00000004ff077819 */ /* 0x108fe40000011609 */
[----:B------:R-:W-:-:S05]  /*0cf0*/  SHF.R.U64 R3, R8, 0x4, R9 ;  /* 0x0000000408037819 */ /* 0x000fca0000001209 */
[----:B------:R4:W-:Y:S01]  /*0d00*/  STS [UR8+0xc], R3 ;  /* 0x00000c03ff007988 */ /* 0x0009e20008000808 */
[----:B-1----:R-:W-:-:S05]  /*0d10*/  LOP3.LUT R2, R2, 0xf, R7, 0xb8, !PT ;  /* 0x0000000f02027812 */ /* 0x002fca00078eb807 */
[----:B------:R4:W-:Y:S02]  /*0d20*/  STS [UR8+0x1c], R2 ;  /* 0x00001c02ff007988 */ /* 0x0009e40008000808 */
.L_x_28:
[----:B------:R-:W-:Y:S05]  /*0d30*/  BSYNC.RECONVERGENT B2 ;  /* 0x0000000000027941 */ /* 0x000fea0003800200 */
.L_x_27:
[----:B------:R-:W-:Y:S04]  /*0d40*/  BSSY.RECONVERGENT B3, `(.L_x_29) ;  /* 0x000001d000037945 */ /* 0x000fe80003800200 */
[----:B------:R-:W-:Y:S04]  /*0d50*/  BSSY.RELIABLE B2, `(.L_x_30) ;  /* 0x0000018000027945 */ /* 0x000fe80003800100 */
[----:B------:R-:W-:Y:S05]  /*0d60*/  @P3 BRA `(.L_x_31) ;  /* 0x00000000001c3947 */ /* 0x000fea0003800000 */
[----:B---345:R-:W1:Y:S02]  /*0d70*/  LDS R2, [UR8+0x34] ;  /* 0x00003408ff027984 */ /* 0x038e640008000800 */
[----:B-1----:R-:W-:-:S05]  /*0d80*/  LOP3.LUT R2, R2, 0x7, RZ, 0xb8, !PT ;  /* 0x0000000702027812 */ /* 0x002fca00078eb8ff */
[----:B------:R1:W-:Y:S01]  /*0d90*/  STS [UR8+0x34], R2 ;  /* 0x00003402ff007988 */ /* 0x0003e20008000808 */
[----:B------:R-:W-:Y:S05]  /*0da0*/  @P3 BRA `(.L_x_32) ;  /* 0x00000000001c3947 */ /* 0x000fea0003800000 */
[----:B-1----:R-:W1:Y:S02]  /*0db0*/  LDS R2, [UR8+0x34] ;  /* 0x00003408ff027984 */ /* 0x002e640008000800 */
[----:B-1----:R-:W-:-:S05]  /*0dc0*/  LOP3.LUT R2, R2, 0x38, RZ, 0xb8, !PT ;  /* 0x0000003802027812 */ /* 0x002fca00078eb8ff */
[----:B------:R1:W-:Y:S02]  /*0dd0*/  STS [UR8+0x34], R2 ;  /* 0x00003402ff007988 */ /* 0x0003e40008000808 */
.L_x_31:
[----:B------:R-:W-:Y:S05]  /*0de0*/  @P3 BRA `(.L_x_33) ;  /* 0x00000000001c3947 */ /* 0x000fea0003800000 */
[----:B-1-345:R-:W1:Y:S02]  /*0df0*/  LDS R2, [UR8+0x8] ;  /* 0x00000808ff027984 */ /* 0x03ae640008000800 */
[----:B-1----:R-:W-:-:S05]  /*0e00*/  LOP3.LUT R2, R2, 0x780, RZ, 0xb8, !PT ;  /* 0x0000078002027812 */ /* 0x002fca00078eb8ff */
[----:B------:R3:W-:Y:S02]  /*0e10*/  STS [UR8+0x8], R2 ;  /* 0x00000802ff007988 */ /* 0x0007e40008000808 */
.L_x_32:
[----:B------:R-:W-:Y:S05]  /*0e20*/  @P3 BRA `(.L_x_34) ;  /* 0x0000000000283947 */ /* 0x000fea0003800000 */
[----:B-1-3--:R-:W1:Y:S02]  /*0e30*/  LDS R2, [UR8+0x8] ;  /* 0x00000808ff027984 */ /* 0x00ae640008000800 */
[----:B-1----:R-:W-:-:S05]  /*0e40*/  LOP3.LUT R2, R2, 0x1800, RZ, 0xb8, !PT ;  /* 0x0000180002027812 */ /* 0x002fca00078eb8ff */
[----:B------:R1:W-:Y:S02]  /*0e50*/  STS [UR8+0x8], R2 ;  /* 0x00000802ff007988 */ /* 0x0003e40008000808 */
.L_x_33:
[----:B------:R-:W-:Y:S05]  /*0e60*/  @P3 BREAK.RELIABLE B2 ;  /* 0x0000000000023942 */ /* 0x000fea0003800100 */
[----:B------:R-:W-:Y:S05]  /*0e70*/  @P3 BRA `(.L_x_35) ;  /* 0x0000000000243947 */ /* 0x000fea0003800000 */
[----:B-1-345:R-:W1:Y:S01]  /*0e80*/  LDS R2, [UR8+0x8] ;  /* 0x00000808ff027984 */ /* 0x03ae620008000800 */
[----:B------:R-:W-:-:S05]  /*0e90*/  IMAD.MOV.U32 R3, RZ, RZ, 0x6000 ;  /* 0x00006000ff037424 */ /* 0x000fca00078e00ff */
[----:B-1----:R-:W-:-:S04]  /*0ea0*/  LOP3.LUT R2, R2, 0x6000, R3, 0xd8, !PT ;  /* 0x0000600002027812 */ /* 0x002fc800078ed803 */
[----:B------:R-:W-:-:S05]  /*0eb0*/  LOP3.LUT R2, R2, 0x400000, RZ, 0xb8, !PT ;  /* 0x0040000002027812 */ /* 0x000fca00078eb8ff */
[----:B------:R4:W-:Y:S02]  /*0ec0*/  STS [UR8+0x8], R2 ;  /* 0x00000802ff007988 */ /* 0x0009e40008000808 */
.L_x_34:
[----:B------:R-:W-:Y:S05]  /*0ed0*/  BSYNC.RELIABLE B2 ;  /* 0x0000000000027941 */ /* 0x000fea0003800100 */
.L_x_30:
[----:B-1-34-:R-:W1:Y:S02]  /*0ee0*/  @!P3 LDS R2, [UR8+0x8] ;  /* 0x00000808ff02b984 */ /* 0x01ae640008000800 */
[----:B-1----:R-:W-:-:S05]  /*0ef0*/  @!P3 LOP3.LUT R2, R2, 0x8000, RZ, 0xb8, !PT ;  /* 0x000080000202b812 */ /* 0x002fca00078eb8ff */
[----:B------:R1:W-:Y:S02]  /*0f00*/  @!P3 STS [UR8+0x8], R2 ;  /* 0x00000802ff00b988 */ /* 0x0003e40008000808 */
.L_x_35:
[----:B------:R-:W-:Y:S05]  /*0f10*/  BSYNC.RECONVERGENT B3 ;  /* 0x0000000000037941 */ /* 0x000fea0003800200 */
.L_x_29:
[----:B------:R-:W-:Y:S05]  /*0f20*/  WARPSYNC.ALL ;  /* 0x0000000000007948 */ /* 0x000fea0003800000 */
[----:B------:R-:W-:Y:S01]  /*0f30*/  NOP ;  /* 0x0000000000007918 */ /* 0x000fe20000000000 */
[----:B------:R-:W-:-:S04]  /*0f40*/  UIADD3 UR5, UPT, UPT, UR4, 0x80, URZ ;  /* 0x0000008004057890 */ /* 0x000fc8000fffe0ff */
[----:B------:R-:W-:-:S04]  /*0f50*/  UIADD3 UR26, UP0, UPT, UR5, UR20, URZ ;  /* 0x00000014051a7290 */ /* 0x000fc8000ff1e0ff */
[----:B------:R-:W-:Y:S01]  /*0f60*/  ULEA.HI.X.SX32 UR27, UR5, UR21, 0x1, UP0 ;  /* 0x00000015051b7291 */ /* 0x000fe200080f0eff */
[----:B------:R-:W-:Y:S11]  /*0f70*/  @P0 BRA `(.L_x_36) ;  /* 0x0000000000300947 */ /* 0x000ff60003800000 */
[----:B-1-345:R-:W1:Y:S01]  /*0f80*/  S2R R2, SR_LANEID ;  /* 0x0000000000027919 */ /* 0x03ae620000000000 */
[----:B------:R-:W-:Y:S05]  /*0f90*/  WARPSYNC.ALL ;  /* 0x0000000000007948 */ /* 0x000fea0003800000 */
[----:B------:R-:W-:Y:S01]  /*0fa0*/  NOP ;  /* 0x0000000000007918 */ /* 0x000fe20000000000 */
[----:B-1----:R-:W-:-:S05]  /*0fb0*/  IMAD.SHL.U32 R8, R2, 0x4, RZ ;  /* 0x0000000402087824 */ /* 0x002fca00078e00ff */
[----:B------:R-:W1:Y:S01]  /*0fc0*/  LDS R7, [R8+UR8] ;  /* 0x0000000808077984 */ /* 0x000e620008000800 */
[----:B------:R-:W-:-:S05]  /*0fd0*/  IADD3 R2, P1, PT, R8, UR26, RZ ;  /* 0x0000001a08027c10 */ /* 0x000fca000ff3e0ff */
[----:B------:R-:W-:-:S05]  /*0fe0*/  IMAD.X R3, RZ, RZ, UR27, P1 ;  /* 0x0000001bff037e24 */ /* 0x000fca00088e06ff */
[----:B-1----:R1:W3:Y:S01]  /*0ff0*/  ATOMG.E.EXCH.STRONG.GPU PT, RZ, [R2], R7 ;  /* 0x0000000702ff73a8 */ /* 0x0022e200041ee100 */
[----:B------:R-:W-:-:S04]  /*1000*/  DEPBAR {5,4,3,2,1,0} ;  /* 0x0000003f0000791a */ /* 0x000fc80000000000 */
[----:B------:R-:W4:Y:S02]  /*1010*/  CCTL.E.C.LDCU.IV.DEEP [UR26] ;  /* 0x000000001a007540 */ /* 0x000f240009c08000 */
[----:B----4-:R1:W-:Y:S01]  /*1020*/  UTMACCTL.IV [UR26] ;  /* 0x000000001a0079b9 */ /* 0x0103e20008000000 */
[----:B------:R-:W-:Y:S01]  /*1030*/  NOP ;  /* 0x0000000000007918 */ /* 0x000fe20000000000 */
.L_x_36:
[----:B------:R-:W-:Y:S05]  /*1040*/  @P0 BRA `(.L_x_37) ;  /* 0x00000000000c0947 */ /* 0x000fea0003800000 */
[----:B------:R0:W-:Y:S01]  /*1050*/  UTMACMDFLUSH ;  /* 0x00000000000079b7 */ /* 0x0001e20000000000 */
[----:B------:R-:W-:Y:S05]  /*1060*/  @P0 BRA `(.L_x_37) ;  /* 0x0000000000040947 */ /* 0x000fea0003800000 */
[----:B------:R-:W-:-:S04]  /*1070*/  DEPBAR.LE SB0, 0x0 ;  /* 0x000080000000791a */ /* 0x000fc80000000000 */
.L_x_37:
[----:B------:R-:W-:Y:S05]  /*1080*/  WARPSYNC.ALL ;  /* 0x0000000000007948 */ /* 0x000fea0003800000 */
[----:B------:R-:W-:Y:S01]  /*1090*/  NOP ;  /* 0x0000000000007918 */ /* 0x000fe20000000000 */
[----:B---3--:R-:W-:Y:S06]  /*10a0*/  BAR.SYNC.DEFER_BLOCKING 0x0 ;  /* 0x0000000000007b1d */ /* 0x008fec0000010000 */
[----:B------:R-:W-:Y:S02]  /*10b0*/  BSSY.RECONVERGENT B3, `(.L_x_38) ;  /* 0x000000b000037945 */ /* 0x000fe40003800200 */
[----:B------:R-:W-:Y:S06]  /*10c0*/  BAR.SYNC.DEFER_BLOCKING 0x0 ;  /* 0x0000000000007b1d */ /* 0x000fec0000010000 */
[----:B------:R3:W-:Y:S01]  /*10d0*/  @!P0 STS [R4], RZ ;  /* 0x000000ff04008388 */ /* 0x0007e20000000800 */
[----:B------:R-:W-:Y:S01]  /*10e0*/  NOP ;  /* 0x0000000000007918 */ /* 0x000fe20000000000 */
[----:B------:R-:W-:Y:S05]  /*10f0*/  @P3 BRA `(.L_x_39) ;  /* 0x0000000000183947 */ /* 0x000fea0003800000 */
[----:B-1--45:R-:W1:Y:S01]  /*1100*/  LDS R2, [UR8+0x8] ;  /* 0x00000808ff027984 */ /* 0x032e620008000800 */
[----:B------:R-:W4:Y:S01]  /*1110*/  LDC.64 R8, c[0x0][0x390] ;  /* 0x0000e400ff087b82 */ /* 0x000f220000000a00 */
[----:B------:R-:W-:Y:S02]  /*1120*/  IMAD.MOV.U32 R3, RZ, RZ, 0x70 ;  /* 0x00000070ff037424 */ /* 0x000fe400078e00ff */
[----:B----4-:R4:W-:Y:S03]  /*1130*/  STS.64 [UR8], R8 ;  /* 0x00000008ff007988 */ /* 0x0109e60008000a08 */
[----:B-1----:R-:W-:-:S05]  /*1140*/  LOP3.LUT R2, R2, 0x10, R3, 0xd8, !PT ;  /* 0x0000001002027812 */ /* 0x002fca00078ed803 */
[----:B------:R4:W-:Y:S02]  /*1150*/  STS [UR8+0x8], R2 ;  /* 0x00000802ff007988 */ /* 0x0009e40008000808 */
.L_x_39:
[----:B-1----:R-:W-:Y:S05]  /*1160*/  BSYNC.RECONVERGENT B3 ;  /* 0x0000000000037941 */ /* 0x002fea0003800200 */
.L_x_38:
[----:B------:R-:W-:Y:S04]  /*1170*/  BSSY.RECONVERGENT B4, `(.L_x_40) ;  /* 0x0000033000047945 */ /* 0x000fe80003800200 */
[----:B------:R-:W-:Y:S04]  /*1180*/  BSSY.RELIABLE B3, `(.L_x_41) ;  /* 0x000002e000037945 */ /* 0x000fe80003800100 */
[----:B------:R-:W-:Y:S05]  /*1190*/  @P3 BRA `(.L_x_42) ;  /* 0x0000000000243947 */ /* 0x000fea0003800000 */
[----:B----45:R-:W1:Y:S01]  /*11a0*/  LDS R2, [UR8+0x34] ;  /* 0x00003408ff027984 */ /* 0x030e620008000800 */
[----:B------:R-:W-:-:S05]  /*11b0*/  IMAD.MOV.U32 R3, RZ, RZ, 0x7f000000 ;  /* 0x7f000000ff037424 */ /* 0x000fca00078e00ff */
[----:B-1----:R-:W-:-:S05]  /*11c0*/  LOP3.LUT R2, R2, 0xff000000, R3, 0xb8, !PT ;  /* 0xff00000002027812 */ /* 0x002fca00078eb803 */
[----:B------:R1:W-:Y:S01]  /*11d0*/  STS [UR8+0x34], R2 ;  /* 0x00003402ff007988 */ /* 0x0003e20008000808 */
[----:B------:R-:W-:Y:S05]  /*11e0*/  @P3 BRA `(.L_x_43) ;  /* 0x0000000000183947 */ /* 0x000fea0003800000 */
[----:B-1----:R-:W1:Y:S01]  /*11f0*/  LDS R2, [UR8+0x38] ;  /* 0x00003808ff027984 */ /* 0x002e620008000800 */
[----:B------:R-:W-:-:S05]  /*1200*/  IMAD.MOV.U32 R3, RZ, RZ, 0x7f ;  /* 0x0000007fff037424 */ /* 0x000fca00078e00ff */
[----:B-1----:R-:W-:-:S05]  /*1210*/  LOP3.LUT R2, R2, 0xff, R3, 0xb8, !PT ;  /* 0x000000ff02027812 */ /* 0x002fca00078eb803 */
[----:B------:R1:W-:Y:S02]  /*1220*/  STS [UR8+0x38], R2 ;  /* 0x00003802ff007988 */ /* 0x0003e40008000808 */
.L_x_42:
[----:B------:R-:W-:Y:S05]  /*1230*/  @P3 BRA `(.L_x_44) ;  /* 0x00000000000c3947 */ /* 0x000fea0003800000 */
[----:B------:R1:W-:Y:S02]  /*1240*/  STS [UR8+0x20], R5 ;  /* 0x00002005ff007988 */ /* 0x0003e40008000808 */
.L_x_43:
[----:B------:R-:W-:Y:S05]  /*1250*/  @P3 BRA `(.L_x_45) ;  /* 0x0000000000243947 */ /* 0x000fea0003800000 */
[----:B------:R1:W-:Y:S02]  /*1260*/  STS [UR8+0x24], R6 ;  /* 0x00002406ff007988 */ /* 0x0003e40008000808 */
.L_x_44:
[----:B------:R-:W-:Y:S05]  /*1270*/  @P3 BRA `(.L_x_46) ;  /* 0x00000000002c3947 */ /* 0x000fea0003800000 */
[----:B-1--45:R-:W1:Y:S01]  /*1280*/  LDS R2, [UR8+0x1c] ;  /* 0x00001c08ff027984 */ /* 0x032e620008000800 */
[----:B------:R-:W4:Y:S02]  /*1290*/  LDC.64 R6, c[0x0][0x3b8] ;  /* 0x0000ee00ff067b82 */ /* 0x000f240000000a00 */
[--C-:B----4-:R-:W-:Y:S02]  /*12a0*/  SHF.R.U32.HI R5, RZ, 0x4, R7.reuse ;  /* 0x00000004ff057819 */ /* 0x110fe40000011607 */
[----:B------:R-:W-:-:S05]  /*12b0*/  SHF.R.U64 R3, R6, 0x4, R7 ;  /* 0x0000000406037819 */ /* 0x000fca0000001207 */
[----:B------:R4:W-:Y:S01]  /*12c0*/  STS [UR8+0xc], R3 ;  /* 0x00000c03ff007988 */ /* 0x0009e20008000808 */
[----:B-1----:R-:W-:-:S05]  /*12d0*/  LOP3.LUT R2, R2, 0xf, R5, 0xb8, !PT ;  /* 0x0000000f02027812 */ /* 0x002fca00078eb805 */
[----:B------:R4:W-:Y:S02]  /*12e0*/  STS [UR8+0x1c], R2 ;  /* 0x00001c02ff007988 */ /* 0x0009e40008000808 */
.L_x_45:
[----:B------:R-:W-:Y:S05]  /*12f0*/  @P3 BRA `(.L_x_47) ;  /* 0x00000000001c3947 */ /* 0x000fea0003800000 */
[----:B-1--45:R-:W1:Y:S02]  /*1300*/  LDS R2, [UR8+0x34] ;  /* 0x00003408ff027984 */ /* 0x032e640008000800 */
[----:B-1----:R-:W-:-:S05]  /*1310*/  LOP3.LUT R2, R2, 0x7, RZ, 0xb8, !PT ;  /* 0x0000000702027812 */ /* 0x002fca00078eb8ff */
[----:B------:R1:W-:Y:S02]  /*1320*/  STS [UR8+0x34], R2 ;  /* 0x00003402ff007988 */ /* 0x0003e40008000808 */
.L_x_46:
[----:B------:R-:W-:Y:S05]  /*1330*/  @P3 BRA `(.L_x_48) ;  /* 0x00000000001c3947 */ /* 0x000fea0003800000 */
[----:B-1--45:R-:W1:Y:S02]  /*1340*/  LDS R2, [UR8+0x34] ;  /* 0x00003408ff027984 */ /* 0x032e640008000800 */
[----:B-1----:R-:W-:-:S05]  /*1350*/  LOP3.LUT R2, R2, 0x38, RZ, 0xb8, !PT ;  /* 0x0000003802027812 */ /* 0x002fca00078eb8ff */
[----:B------:R1:W-:Y:S02]  /*1360*/  STS [UR8+0x34], R2 ;  /* 0x00003402ff007988 */ /* 0x0003e40008000808 */
.L_x_47:
[----:B------:R-:W-:Y:S05]  /*1370*/  @P3 BRA `(.L_x_49) ;  /* 0x00000000001c3947 */ /* 0x000fea0003800000 */
[----:B-1--45:R-:W1:Y:S02]  /*1380*/  LDS R2, [UR8+0x8] ;  /* 0x00000808ff027984 */ /* 0x032e640008000800 */
[----:B-1----:R-:W-:-:S05]  /*1390*/  LOP3.LUT R2, R2, 0x780, RZ, 0xb8, !PT ;  /* 0x0000078002027812 */ /* 0x002fca00078eb8ff */
[----:B------:R1:W-:Y:S02]  /*13a0*/  STS [UR8+0x8], R2 ;  /* 0x00000802ff007988 */ /* 0x0003e40008000808 */
.L_x_48:
[----:B------:R-:W-:Y:S05]  /*13b0*/  @P3 BRA `(.L_x_50) ;  /* 0x0000000000283947 */ /* 0x000fea0003800000 */
[----:B-1--45:R-:W1:Y:S02]  /*13c0*/  LDS R2, [UR8+0x8] ;  /* 0x00000808ff027984 */ /* 0x032e640008000800 */
[----:B-1----:R-:W-:-:S05]  /*13d0*/  LOP3.LUT R2, R2, 0x1800, RZ, 0xb8, !PT ;  /* 0x0000180002027812 */ /* 0x002fca00078eb8ff */
[----:B------:R1:W-:Y:S02]  /*13e0*/  STS [UR8+0x8], R2 ;  /* 0x00000802ff007988 */ /* 0x0003e40008000808 */
.L_x_49:
[----:B------:R-:W-:Y:S05]  /*13f0*/  @P3 BREAK.RELIABLE B3 ;  /* 0x0000000000033942 */ /* 0x000fea0003800100 */
[----:B------:R-:W-:Y:S05]  /*1400*/  @P3 BRA `(.L_x_51) ;  /* 0x0000000000243947 */ /* 0x000fea0003800000 */
[----:B-1--45:R-:W1:Y:S01]  /*1410*/  LDS R2, [UR8+0x8] ;  /* 0x00000808ff027984 */ /* 0x032e620008000800 */
[----:B------:R-:W-:-:S05]  /*1420*/  IMAD.MOV.U32 R3, RZ, RZ, 0x6000 ;  /* 0x00006000ff037424 */ /* 0x000fca00078e00ff */
[----:B-1----:R-:W-:-:S04]  /*1430*/  LOP3.LUT R2, R2, 0x6000, R3, 0xd8, !PT ;  /* 0x0000600002027812 */ /* 0x002fc800078ed803 */
[----:B------:R-:W-:-:S05]  /*1440*/  LOP3.LUT R2, R2, 0x400000, RZ, 0xb8, !PT ;  /* 0x0040000002027812 */ /* 0x000fca00078eb8ff */
[----:B------:R1:W-:Y:S02]  /*1450*/  STS [UR8+0x8], R2 ;  /* 0x00000802ff007988 */ /* 0x0003e40008000808 */
.L_x_50:
[----:B------:R-:W-:Y:S05]  /*1460*/  BSYNC.RELIABLE B3 ;  /* 0x0000000000037941 */ /* 0x000fea0003800100 */
.L_x_41:
[----:B-1--45:R-:W1:Y:S02]  /*1470*/  @!P3 LDS R2, [UR8+0x8] ;  /* 0x00000808ff02b984 */ /* 0x032e640008000800 */
[----:B-1----:R-:W-:-:S05]  /*1480*/  @!P3 LOP3.LUT R2, R2, 0x8000, RZ, 0xb8, !PT ;  /* 0x000080000202b812 */ /* 0x002fca00078eb8ff */
[----:B------:R1:W-:Y:S02]  /*1490*/  @!P3 STS [UR8+0x8], R2 ;  /* 0x00000802ff00b988 */ /* 0x0003e40008000808 */
.L_x_51:
[----:B------:R-:W-:Y:S05]  /*14a0*/  BSYNC.RECONVERGENT B4 ;  /* 0x0000000000047941 */ /* 0x000fea0003800200 */
.L_x_40:
[----:B------:R-:W-:Y:S05]  /*14b0*/  WARPSYNC.ALL ;  /* 0x0000000000007948 */ /* 0x000fea0003800000 */
[----:B------:R-:W-:Y:S01]  /*14c0*/  NOP ;  /* 0x0000000000007918 */ /* 0x000fe20000000000 */
[----:B------:R-:W-:-:S04]  /*14d0*/  UIADD3 UR4, UPT, UPT, UR4, 0x100, URZ ;  /* 0x0000010004047890 */ /* 0x000fc8000fffe0ff */
[----:B------:R-:W-:-:S04]  /*14e0*/  UIADD3 UR20, UP0, UPT, UR4, UR20, URZ ;  /* 0x0000001404147290 */ /* 0x000fc8000ff1e0ff */
[----:B------:R-:W-:Y:S01]  /*14f0*/  ULEA.HI.X.SX32 UR21, UR4, UR21, 0x1, UP0 ;  /* 0x0000001504157291 */ /* 0x000fe200080f0eff */
[----:B------:R-:W-:Y:S11]  /*1500*/  @P0 BRA `(.L_x_52) ;  /* 0x0000000000300947 */ /* 0x000ff60003800000 */
[----:B-1--45:R-:W1:Y:S01]  /*1510*/  S2R R2, SR_LANEID ;  /* 0x0000000000027919 */ /* 0x032e620000000000 */
[----:B------:R-:W-:Y:S05]  /*1520*/  WARPSYNC.ALL ;  /* 0x0000000000007948 */ /* 0x000fea0003800000 */
[----:B------:R-:W-:Y:S01]  /*1530*/  NOP ;  /* 0x0000000000007918 */ /* 0x000fe20000000000 */
[----:B-123--:R-:W-:-:S05]  /*1540*/  IMAD.SHL.U32 R4, R2, 0x4, RZ ;  /* 0x0000000402047824 */ /* 0x00efca00078e00ff */
        /* <DEDUP_REMOVED lines=8> */
.L_x_52:
[----:B------:R-:W-:Y:S05]  /*15d0*/  @P0 BRA `(.L_x_53) ;  /* 0x00000000000c0947 */ /* 0x000fea0003800000 */
[----:B------:R0:W-:Y:S01]  /*15e0*/  UTMACMDFLUSH ;  /* 0x00000000000079b7 */ /* 0x0001e20000000000 */
[----:B------:R-:W-:Y:S05]  /*15f0*/  @P0 BRA `(.L_x_53) ;  /* 0x0000000000040947 */ /* 0x000fea0003800000 */
[----:B------:R-:W-:-:S04]  /*1600*/  DEPBAR.LE SB0, 0x0 ;  /* 0x000080000000791a */ /* 0x000fc80000000000 */
.L_x_53:
[----:B------:R-:W-:Y:S05]  /*1610*/  WARPSYNC.ALL ;  /* 0x0000000000007948 */ /* 0x000fea0003800000 */
[----:B------:R-:W-:Y:S01]  /*1620*/  NOP ;  /* 0x0000000000007918 */ /* 0x000fe20000000000 */
[----:B--2---:R-:W-:Y:S01]  /*1630*/  BAR.SYNC.DEFER_BLOCKING 0x0 ;  /* 0x0000000000007b1d */ /* 0x004fe20000010000 */
[----:B-1--45:R-:W-:Y:S01]  /*1640*/  SHF.R.U32.HI R2, RZ, 0x5, R0 ;  /* 0x00000005ff027819 */ /* 0x032fe20000011600 */
[----:B------:R-:W-:-:S03]  /*1650*/  UIADD3 UR12, UPT, UPT, UR8, 0x18020, URZ ;  /* 0x00018020080c7890 */ /* 0x000fc6000fffe0ff */
[----:B------:R-:W-:Y:S01]  /*1660*/  R2UR UR22, R2 ;  /* 0x00000000021672ca */ /* 0x000fe200000e0000 */
[----:B------:R-:W-:Y:S01]  /*1670*/  VOTEU.ALL UP0, P3 ;  /* 0x0000000000ff7886 */ /* 0x000fe20001800000 */
[----:B------:R-:W-:Y:S01]  /*1680*/  UMOV UR4, 0x1 ;  /* 0x0000000100047882 */ /* 0x000fe20000000000 */
[----:B------:R-:W-:Y:S01]  /*1690*/  VOTEU.ALL UP1, P3 ;  /* 0x0000000000ff7886 */ /* 0x000fe20001820000 */
[----:B------:R-:W-:Y:S02]  /*16a0*/  BSSY.RECONVERGENT B4, `(.L_x_54) ;  /* 0x0000018000047945 */ /* 0x000fe40003800200 */
[----:B------:R-:W-:-:S04]  /*16b0*/  @!UP0 UIADD3 UR10, UPT, UPT, -UR4, 0x100000, URZ ;  /* 0x00100000040a8890 */ /* 0x000fc8000fffe1ff */
[----:B------:R-:W-:Y:S02]  /*16c0*/  @!UP0 USHF.L.U32 UR11, UR10, 0xb, URZ ;  /* 0x0000000b0a0b8899 */ /* 0x000fe400080006ff */
[----:B------:R-:W-:Y:S02]  /*16d0*/  @!UP0 USHF.L.U32 UR10, UR10, 0x1, URZ ;  /* 0x000000010a0a8899 */ /* 0x000fe400080006ff */
[----:B------:R-:W-:-:S04]  /*16e0*/  @!UP0 UIADD3 UR4, UPT, UPT, -UR4, 0x100000, URZ ;  /* 0x0010000004048890 */ /* 0x000fc8000fffe1ff */
[----:B------:R-:W-:Y:S02]  /*16f0*/  @!UP0 USHF.L.U32 UR5, UR4, 0xb, URZ ;  /* 0x0000000b04058899 */ /* 0x000fe400080006ff */
[----:B------:R-:W-:Y:S01]  /*1700*/  @!UP0 USHF.L.U32 UR4, UR4, 0x1, URZ ;  /* 0x0000000104048899 */ /* 0x000fe200080006ff */
[----:B------:R-:W-:Y:S01]  /*1710*/  VOTEU.ALL UP0, P3 ;  /* 0x0000000000ff7886 */ /* 0x000fe20001800000 */
[----:B------:R-:W1:Y:S04]  /*1720*/  FENCE.VIEW.ASYNC.S ;  /* 0x00000000000073c6 */ /* 0x000e680000000000 */
[----:B-1----:R1:W2:Y:S06]  /*1730*/  @!UP0 SYNCS.EXCH.64 URZ, [UR8+0x18000], UR10 ;  /* 0x0180000a08ff85b2 */ /* 0x0022ac0008000100 */
[----:B------:R1:W2:Y:S02]  /*1740*/  @!UP1 SYNCS.EXCH.64 URZ, [UR8+0x18020], UR4 ;  /* 0x0180200408ff95b2 */ /* 0x0002a40008000100 */
[----:B--2---:R-:W-:Y:S06]  /*1750*/  BAR.SYNC.DEFER_BLOCKING 0x0 ;  /* 0x0000000000007b1d */ /* 0x004fec0000010000 */
[----:B------:R-:W-:Y:S05]  /*1760*/  @P3 BRA `(.L_x_55) ;  /* 0x00000000002c3947 */ /* 0x000fea0003800000 */
[----:B-1----:R-:W-:Y:S02]  /*1770*/  UMOV UR4, 0x1 ;  /* 0x0000000100047882 */ /* 0x002fe40000000000 */
[----:B------:R-:W-:-:S04]  /*1780*/  UIADD3 UR10, UPT, UPT, -UR4, 0x100000, URZ ;  /* 0x00100000040a7890 */ /* 0x000fc8000fffe1ff */
[----:B------:R-:W-:Y:S02]  /*1790*/  USHF.L.U32 UR11, UR10, 0xb, URZ ;  /* 0x0000000b0a0b7899 */ /* 0x000fe400080006ff */
[----:B------:R-:W-:Y:S02]  /*17a0*/  USHF.L.U32 UR10, UR10, 0x1, URZ ;  /* 0x000000010a0a7899 */ /* 0x000fe400080006ff */
[----:B------:R-:W-:-:S04]  /*17b0*/  UIADD3 UR4, UPT, UPT, -UR4, 0x100000, URZ ;  /* 0x0010000004047890 */ /* 0x000fc8000fffe1ff */
[----:B------:R-:W-:Y:S02]  /*17c0*/  USHF.L.U32 UR5, UR4, 0xb, URZ ;  /* 0x0000000b04057899 */ /* 0x000fe400080006ff */
[----:B------:R-:W-:Y:S01]  /*17d0*/  USHF.L.U32 UR4, UR4, 0x1, URZ ;  /* 0x0000000104047899 */ /* 0x000fe200080006ff */
[----:B------:R-:W1:Y:S03]  /*17e0*/  FENCE.VIEW.ASYNC.S ;  /* 0x00000000000073c6 */ /* 0x000e660000000000 */
[----:B-1----:R2:W4:Y:S08]  /*17f0*/  SYNCS.EXCH.64 URZ, [UR8+0x18008], UR10 ;  /* 0x0180080a08ff75b2 */ /* 0x0025300008000100 */
[----:B------:R2:W5:Y:S02]  /*1800*/  SYNCS.EXCH.64 URZ, [UR8+0x18028], UR4 ;  /* 0x0180280408ff75b2 */ /* 0x0005640008000100 */
[----:B--2---:R-:W-:Y:S01]  /*1810*/  NOP ;  /* 0x0000000000007918 */ /* 0x004fe20000000000 */
.L_x_55:
[----:B-1----:R-:W-:Y:S05]  /*1820*/  BSYNC.RECONVERGENT B4 ;  /* 0x0000000000047941 */ /* 0x002fea0003800200 */
.L_x_54:
[----:B----45:R-:W-:Y:S01]  /*1830*/  BAR.SYNC.DEFER_BLOCKING 0x0 ;  /* 0x0000000000007b1d */ /* 0x030fe20000010000 */
[----:B------:R-:W-:Y:S01]  /*1840*/  USHF.L.U32 UR15, UR7, 0x7, URZ ;  /* 0x00000007070f7899 */ /* 0x000fe200080006ff */
[----:B------:R-:W-:Y:S01]  /*1850*/  ISETP.GE.AND P0, PT, R10, 0x1, PT ;  /* 0x000000010a00780c */ /* 0x000fe20003f06270 */
[----:B------:R-:W-:-:S03]  /*1860*/  USHF.L.U32 UR19, UR9, 0x7, URZ ;  /* 0x0000000709137899 */ /* 0x000fc600080006ff */
[----:B------:R-:W-:Y:S04]  /*1870*/  BSSY.RECONVERGENT B4, `(.L_x_56) ;  /* 0x000000d000047945 */ /* 0x000fe80003800200 */
[----:B------:R-:W-:Y:S05]  /*1880*/  @P3 BRA `(.L_x_57) ;  /* 0x00000000002c3947 */ /* 0x000fea0003800000 */
[----:B------:R-:W-:Y:S02]  /*1890*/  UMOV UR4, 0x1 ;  /* 0x0000000100047882 */ /* 0x000fe40000000000 */
[----:B------:R-:W-:-:S04]  /*18a0*/  UIADD3 UR10, UPT, UPT, -UR4, 0x100000, URZ ;  /* 0x00100000040a7890 */ /* 0x000fc8000fffe1ff */
[----:B------:R-:W-:Y:S02]  /*18b0*/  USHF.L.U32 UR11, UR10, 0xb, URZ ;  /* 0x0000000b0a0b7899 */ /* 0x000fe400080006ff */
[----:B------:R-:W-:Y:S02]  /*18c0*/  USHF.L.U32 UR10, UR10, 0x1, URZ ;  /* 0x000000010a0a7899 */ /* 0x000fe400080006ff */
[----:B------:R-:W-:-:S04]  /*18d0*/  UIADD3 UR4, UPT, UPT, -UR4, 0x100000, URZ ;  /* 0x0010000004047890 */ /* 0x000fc8000fffe1ff */
[----:B------:R-:W-:Y:S02]  /*18e0*/  USHF.L.U32 UR5, UR4, 0xb, URZ ;  /* 0x0000000b04057899 */ /* 0x000fe400080006ff */
[----:B------:R-:W-:Y:S01]  /*18f0*/  USHF.L.U32 UR4, UR4, 0x1, URZ ;  /* 0x0000000104047899 */ /* 0x000fe200080006ff */
[----:B------:R-:W1:Y:S03]  /*1900*/  FENCE.VIEW.ASYNC.S ;  /* 0x00000000000073c6 */ /* 0x000e660000000000 */
[----:B-1----:R1:W2:Y:S08]  /*1910*/  SYNCS.EXCH.64 URZ, [UR8+0x18010], UR10 ;  /* 0x0180100a08ff75b2 */ /* 0x0022b00008000100 */
[----:B------:R1:W4:Y:S01]  /*1920*/  SYNCS.EXCH.64 URZ, [UR8+0x18030], UR4 ;  /* 0x0180300408ff75b2 */ /* 0x0003220008000100 */
[----:B------:R-:W-:Y:S01]  /*1930*/  NOP ;  /* 0x0000000000007918 */ /* 0x000fe20000000000 */
.L_x_57:
[----:B-1----:R-:W-:Y:S05]  /*1940*/  BSYNC.RECONVERGENT B4 ;  /* 0x0000000000047941 */ /* 0x002fea0003800200 */
.L_x_56:
[----:B------:R-:W-:Y:S05]  /*1950*/  @!P0 BRA `(.L_x_58) ;  /* 0x0000000800708947 */ /* 0x000fea0003800000 */
[----:B--2-4-:R-:W-:Y:S01]  /*1960*/  BAR.SYNC.DEFER_BLOCKING 0x0 ;  /* 0x0000000000007b1d */ /* 0x014fe20000010000 */
[----:B------:R-:W-:Y:S01]  /*1970*/  @!P3 IMAD.MOV.U32 R2, RZ, RZ, 0x8000 ;  /* 0x00008000ff02b424 */ /* 0x000fe200078e00ff */
[----:B------:R-:W-:Y:S02]  /*1980*/  ELECT P1, URZ, PT ;  /* 0x0000000000ff782f */ /* 0x000fe40003820000 */
[----:B------:R-:W-:Y:S02]  /*1990*/  ELECT P0, URZ, PT ;  /* 0x0000000000ff782f */ /* 0x000fe40003800000 */
[C---:B------:R-:W-:Y:S01]  /*19a0*/  ISETP.LT.U32.AND P1, PT, R132.reuse, 0x20, P1 ;  /* 0x000000208400780c */ /* 0x040fe20000f21070 */
[----:B------:R-:W-:Y:S01]  /*19b0*/  UMOV UR11, UR15 ;  /* 0x0000000f000b7c82 */ /* 0x000fe20008000000 */
[----:B------:R-:W-:Y:S01]  /*19c0*/  ISETP.LT.U32.AND P0, PT, R132, 0x20, P0 ;  /* 0x000000208400780c */ /* 0x000fe20000701070 */
[----:B------:R-:W-:-:S10]  /*19d0*/  UIADD3 UR16, UPT, UPT, UR8, 0xc000, URZ ;  /* 0x0000c00008107890 */ /* 0x000fd4000fffe0ff */
[----:B------:R-:W-:Y:S01]  /*19e0*/  VOTEU.ANY UP0, P1 ;  /* 0x0000000000ff7886 */ /* 0x000fe20000800100 */
[----:B------:R-:W-:Y:S01]  /*19f0*/  VOTEU.ANY UP2, P1 ;  /* 0x0000000000ff7886 */ /* 0x000fe20000840100 */
[----:B------:R-:W-:Y:S01]  /*1a00*/  VOTEU.ANY UP1, P0 ;  /* 0x0000000000ff7886 */ /* 0x000fe20000020100 */
[----:B------:R-:W-:Y:S01]  /*1a10*/  VOTEU.ANY UP3, P0 ;  /* 0x0000000000ff7886 */ /* 0x000fe20000060100 */
[----:B------:R1:W-:Y:S01]  /*1a20*/  @!P3 SYNCS.ARRIVE.TRANS64 RZ, [UR8+0x18000], R2 ;  /* 0x01800002ffffb9a7 */ /* 0x0003e20008000008 */
[----:B------:R2:W-:Y:S06]  /*1a30*/  MEMBAR.ALL.CTA ;  /* 0x0000000000007992 */ /* 0x0005ec0000008000 */
[----:B--2---:R-:W2:Y:S01]  /*1a40*/  FENCE.VIEW.ASYNC.S ;  /* 0x00000000000073c6 */ /* 0x004ea20000000000 */
[----:B------:R-:W-:Y:S01]  /*1a50*/  @UP0 UIADD3 UR9, UPT, UPT, UR8, 0x18000, URZ ;  /* 0x0001800008090890 */ /* 0x000fe2000fffe0ff */
[----:B------:R-:W-:Y:S01]  /*1a60*/  @UP0 UMOV UR10, URZ ;  /* 0x000000ff000a0c82 */ /* 0x000fe20008000000 */
[----:B------:R-:W-:Y:S01]  /*1a70*/  @UP1 UIADD3 UR17, UPT, UPT, UR8, 0x18000, URZ ;  /* 0x0001800008111890 */ /* 0x000fe2000fffe0ff */
[----:B------:R-:W-:Y:S01]  /*1a80*/  @UP1 UMOV UR18, URZ ;  /* 0x000000ff00121c82 */ /* 0x000fe20008000000 */
[----:B------:R-:W-:Y:S01]  /*1a90*/  UISETP.NE.U32.AND UP0, UPT, UR22, URZ, UPT ;  /* 0x000000ff1600728c */ /* 0x000fe2000bf05070 */
[----:B--2---:R-:W-:Y:S06]  /*1aa0*/  BAR.SYNC.DEFER_BLOCKING 0x0 ;  /* 0x0000000000007b1d */ /* 0x004fec0000010000 */
[----:B------:R1:W-:Y:S02]  /*1ab0*/  @UP2 UTMALDG.2D [UR8], [UR24] ;  /* 0x00000008180025b4 */ /* 0x0003e40008008000 */
[----:B------:R-:W-:Y:S06]  /*1ac0*/  BAR.SYNC.DEFER_BLOCKING 0x0 ;  /* 0x0000000000007b1d */ /* 0x000fec0000010000 */
[----:B------:R1:W-:Y:S02]  /*1ad0*/  @UP3 UTMALDG.2D [UR16], [UR26] ;  /* 0x000000101a0035b4 */ /* 0x0003e40008008000 */
[----:B------:R-:W-:Y:S06]  /*1ae0*/  BAR.SYNC.DEFER_BLOCKING 0x0 ;  /* 0x0000000000007b1d */ /* 0x000fec0000010000 */
[----:B------:R-:W2:Y:S02]  /*1af0*/  SYNCS.PHASECHK.TRANS64.TRYWAIT P0, [UR8+0x18000], RZ ;  /* 0x018000ffff0075a7 */ /* 0x000ea40008001108 */
[----:B-12---:R-:W-:Y:S05]  /*1b00*/  @!P0 BRA `(.L_x_59) ;  /* 0x0000001000908947 */ /* 0x006fea0003800000 */
.L_x_75:
[----:B------:R-:W-:Y:S05]  /*1b10*/  BRA.U UP0, `(.L_x_60) ;  /* 0x0000000100747547 */ /* 0x000fea000b800000 */
[----:B------:R-:W-:Y:S02]  /*1b20*/  USHF.R.U32.HI UR6, URZ, 0x4, UR8 ;  /* 0x00000004ff067899 */ /* 0x000fe40008011608 */
[----:B------:R-:W-:Y:S02]  /*1b30*/  USHF.R.U32.HI UR10, URZ, 0x4, UR16 ;  /* 0x00000004ff0a7899 */ /* 0x000fe40008011610 */
[----:B------:R-:W-:Y:S02]  /*1b40*/  USGXT.U32 UR6, UR6, 0xe ;  /* 0x0000000e0606789a */ /* 0x000fe40008000000 */
[----:B------:R-:W-:Y:S02]  /*1b50*/  USGXT.U32 UR10, UR10, 0xe ;  /* 0x0000000e0a0a789a */ /* 0x000fe40008000000 */
[----:B------:R-:W-:Y:S02]  /*1b60*/  UIADD3 UR32, UP0, UPT, UR6, 0x2, URZ ;  /* 0x0000000206207890 */ /* 0x000fe4000ff1e0ff */
[----:B------:R-:W-:Y:S01]  /*1b70*/  UIADD3 UR34, UP1, UPT, UR10, 0x2, URZ ;  /* 0x000000020a227890 */ /* 0x000fe2000ff3e0ff */
[----:B------:R-:W-:Y:S01]  /*1b80*/  UMOV UR4, URZ ;  /* 0x000000ff00047c82 */ /* 0x000fe20008000000 */
[----:B------:R-:W-:Y:S01]  /*1b90*/  UMOV UR5, URZ ;  /* 0x000000ff00057c82 */ /* 0x000fe20008000000 */
[----:B------:R-:W-:-:S02]  /*1ba0*/  UIADD3.X UR33, UPT, UPT, UR4, 0x40004040, URZ, UP0, !UPT ;  /* 0x4000404004217890 */ /* 0x000fc400087fe4ff */
[----:B------:R-:W-:Y:S02]  /*1bb0*/  UIADD3.X UR35, UPT, UPT, UR5, 0x40004040, URZ, UP1, !UPT ;  /* 0x4000404005237890 */ /* 0x000fe40008ffe4ff */
[----:B------:R-:W-:Y:S02]  /*1bc0*/  UIADD3.64 UR4, UPT, UPT, UR32, 0x2, URZ ;  /* 0x0000000220047897 */ /* 0x000fe4000fffe0ff */
[----:B------:R-:W-:Y:S02]  /*1bd0*/  UIADD3.64 UR16, UPT, UPT, UR34, 0x2, URZ ;  /* 0x0000000222107897 */ /* 0x000fe4000fffe0ff */
[----:B------:R-:W-:Y:S02]  /*1be0*/  UIADD3.64 UR28, UPT, UPT, UR32, 0x4, URZ ;  /* 0x00000004201c7897 */ /* 0x000fe4000fffe0ff */
[----:B------:R-:W-:Y:S01]  /*1bf0*/  UIADD3.64 UR30, UPT, UPT, UR34, 0x4, URZ ;  /* 0x00000004221e7897 */ /* 0x000fe2000fffe0ff */
[----:B------:R-:W-:Y:S01]  /*1c00*/  UMOV UR36, 0x0 ;  /* 0x0000000000247882 */ /* 0x000fe20000000000 */
[----:B------:R-:W-:Y:S01]  /*1c10*/  UMOV UR37, 0x8200010 ;  /* 0x0820001000257882 */ /* 0x000fe20000000000 */
[----:B------:R-:W-:Y:S01]  /*1c20*/  UMOV UR7, 0x40004040 ;  /* 0x4000404000077882 */ /* 0x000fe20000000000 */
[----:B------:R-:W-:Y:S01]  /*1c30*/  UMOV UR11, 0x40004040 ;  /* 0x40004040000b7882 */ /* 0x000fe20000000000 */
[----:B------:R-:W-:Y:S01]  /*1c40*/  UMOV UR38, 0x0 ;  /* 0x0000000000267882 */ /* 0x000fe20000000000 */
[----:B------:R-:W-:Y:S01]  /*1c50*/  UMOV UR39, 0x8200010 ;  /* 0x0820001000277882 */ /* 0x000fe20000000000 */
[----:B------:R-:W-:Y:S01]  /*1c60*/  UMOV UR40, 0x0 ;  /* 0x0000000000287882 */ /* 0x000fe20000000000 */
[----:B------:R-:W-:Y:S01]  /*1c70*/  UMOV UR41, 0x8200010 ;  /* 0x0820001000297882 */ /* 0x000fe20000000000 */
[----:B------:R1:W-:Y:S01]  /*1c80*/  UTCQMMA gdesc[UR6], gdesc[UR10], tmem[UR23], tmem[UR36], idesc[UR37], !UPT ;  /* 0x00ff240a060075ea */ /* 0x0003e2000f800317 */
[----:B------:R-:W-:Y:S01]  /*1c90*/  UMOV UR42, 0x0 ;  /* 0x00000000002a7882 */ /* 0x000fe20000000000 */
[----:B------:R-:W-:Y:S01]  /*1ca0*/  UMOV UR43, 0x8200010 ;  /* 0x08200010002b7882 */ /* 0x000fe20000000000 */
[----:B------:R1:W-:Y:S01]  /*1cb0*/  UTCQMMA gdesc[UR32], gdesc[UR34], tmem[UR23], tmem[UR38], idesc[UR39], UPT ;  /* 0x00ff2622200075ea */ /* 0x0003e2000b800317 */
[----:B------:R1:W-:Y:S01]  /*1cc0*/  UTCQMMA gdesc[UR4], gdesc[UR16], tmem[UR23], tmem[UR40], idesc[UR41], UPT ;  /* 0x00ff2810040075ea */ /* 0x0003e2000b800317 */
[----:B------:R1:W-:Y:S01]  /*1cd0*/  UTCQMMA gdesc[UR28], gdesc[UR30], tmem[UR23], tmem[UR42], idesc[UR43], UPT ;  /* 0x00ff2a1e1c0075ea */ /* 0x0003e2000b800317 */
[----:B------:R-:W-:Y:S01]  /*1ce0*/  NOP ;  /* 0x0000000000007918 */ /* 0x000fe20000000000 */
.L_x_60:
[----:B------:R-:W-:Y:S01]  /*1cf0*/  ELECT P0, URZ, PT ;  /* 0x0000000000ff782f */ /* 0x000fe20003800000 */
[----:B-1----:R-:W-:Y:S01]  /*1d00*/  UMOV UR4, UR12 ;  /* 0x0000000c00047c82 */ /* 0x002fe20008000000 */
[----:B------:R-:W-:Y:S02]  /*1d10*/  UMOV UR5, URZ ;  /* 0x000000ff00057c82 */ /* 0x000fe40008000000 */
[----:B------:R-:W-:-:S13]  /*1d20*/  ISETP.LT.U32.AND P0, PT, R132, 0x20, P0 ;  /* 0x000000208400780c */ /* 0x000fda0000701070 */
[----:B------:R-:W-:Y:S01]  /*1d30*/  VOTEU.ANY UP0, P0 ;  /* 0x0000000000ff7886 */ /* 0x000fe20000000100 */
[----:B------:R-:W-:Y:S01]  /*1d40*/  VOTEU.ANY UP1, P0 ;  /* 0x0000000000ff7886 */ /* 0x000fe20000020100 */
[----:B------:R-:W-:-:S03]  /*1d50*/  ISETP.GE.U32.AND P0, PT, R10, 0x81, PT ;  /* 0x000000810a00780c */ /* 0x000fc60003f06070 */
[----:B------:R-:W-:Y:S02]  /*1d60*/  @UP0 UMOV UR4, UR4 ;  /* 0x0000000400040c82 */ /* 0x000fe40008000000 */
[----:B------:R1:W-:Y:S01]  /*1d70*/  @UP1 UTCBAR [UR4], URZ ;  /* 0x000000ff040013e9 */ /* 0x0003e200080000ff */
[----:B------:R-:W-:Y:S06]  /*1d80*/  BAR.SYNC.DEFER_BLOCKING 0x0 ;  /* 0x0000000000007b1d */ /* 0x000fec0000010000 */
[----:B------:R-:W2:Y:S02]  /*1d90*/  SYNCS.PHASECHK.TRANS64.TRYWAIT P1, [UR8+0x18020], RZ ;  /* 0x018020ffff0075a7 */ /* 0x000ea40008021108 */
[----:B-12---:R-:W-:Y:S05]  /*1da0*/  @!P1 BRA `(.L_x_61) ;  /* 0x0000000c00f49947 */ /* 0x006fea0003800000 */
.L_x_76:
[----:B------:R-:W-:Y:S01]  /*1db0*/  UMOV UR4, URZ ;  /* 0x000000ff00047c82 */ /* 0x000fe20008000000 */
[----:B------:R-:W-:Y:S05]  /*1dc0*/  @!P0 BRA `(.L_x_58) ;  /* 0x0000000400548947 */ /* 0x000fea0003800000 */
[----:B------:R-:W1:Y:S01]  /*1dd0*/  LDCU UR29, c[0x0][0x3a0] ;  /* 0x00007400ff1d77ac */ /* 0x000e620008000800 */
[----:B------:R-:W-:Y:S01]  /*1de0*/  UMOV UR9, 0x1 ;  /* 0x0000000100097882 */ /* 0x000fe20000000000 */
[----:B------:R-:W-:-:S05]  /*1df0*/  UMOV UR14, 0x80 ;  /* 0x00000080000e7882 */ /* 0x000fca0000000000 */
.L_x_65:
[----:B------:R-:W-:Y:S01]  /*1e00*/  BAR.SYNC.DEFER_BLOCKING 0x0 ;  /* 0x0000000000007b1d */ /* 0x000fe20000010000 */
[----:B------:R-:W-:Y:S01]  /*1e10*/  ULEA UR28, UR9, UR8, 0x3 ;  /* 0x00000008091c7291 */ /* 0x000fe2000f8e18ff */
[----:B------:R-:W-:Y:S01]  /*1e20*/  @!P3 IMAD.MOV.U32 R2, RZ, RZ, 0x8000 ;  /* 0x00008000ff02b424 */ /* 0x000fe200078e00ff */
[----:B------:R-:W-:Y:S01]  /*1e30*/  ELECT P1, URZ, PT ;  /* 0x0000000000ff782f */ /* 0x000fe20003820000 */
[----:B------:R-:W-:-:S03]  /*1e40*/  ULEA UR12, UR9, UR8, 0xe ;  /* 0x00000008090c7291 */ /* 0x000fc6000f8e70ff */
[----:B------:R-:W-:Y:S02]  /*1e50*/  ISETP.LT.U32.AND P1, PT, R132, 0x20, P1 ;  /* 0x000000208400780c */ /* 0x000fe40000f21070 */
[----:B------:R-:W-:Y:S01]  /*1e60*/  ELECT P0, URZ, PT ;  /* 0x0000000000ff782f */ /* 0x000fe20003800000 */
[----:B------:R-:W-:-:S03]  /*1e70*/  UIADD3 UR16, UPT, UPT, UR12, 0xc000, URZ ;  /* 0x0000c0000c107890 */ /* 0x000fc6000fffe0ff */
[----:B------:R-:W-:Y:S01]  /*1e80*/  ISETP.LT.U32.AND P0, PT, R132, 0x20, P0 ;  /* 0x000000208400780c */ /* 0x000fe20000701070 */
[----:B------:R-:W-:Y:S01]  /*1e90*/  UMOV UR18, UR14 ;  /* 0x0000000e00127c82 */ /* 0x000fe20008000000 */
[----:B------:R-:W-:-:S05]  /*1ea0*/  USHF.L.U32 UR5, UR4, 0x1f, URZ ;  /* 0x0000001f04057899 */ /* 0x000fca00080006ff */
[----:B------:R-:W-:Y:S01]  /*1eb0*/  VOTEU.ANY UP0, P1 ;  /* 0x0000000000ff7886 */ /* 0x000fe20000800100 */
[----:B------:R2:W-:Y:S01]  /*1ec0*/  @!P3 SYNCS.ARRIVE.TRANS64 RZ, [UR28+0x18000], R2 ;  /* 0x01800002ffffb9a7 */ /* 0x0005e2000800001c */
[----:B------:R4:W-:Y:S06]  /*1ed0*/  MEMBAR.ALL.CTA ;  /* 0x0000000000007992 */ /* 0x0009ec0000008000 */
[----:B----4-:R-:W4:Y:S01]  /*1ee0*/  FENCE.VIEW.ASYNC.S ;  /* 0x00000000000073c6 */ /* 0x010f220000000000 */
[----:B------:R-:W-:Y:S01]  /*1ef0*/  @UP0 UIADD3 UR13, UPT, UPT, UR28, 0x18000, URZ ;  /* 0x000180001c0d0890 */ /* 0x000fe2000fffe0ff */
[----:B----4-:R-:W-:Y:S01]  /*1f00*/  VOTEU.ANY UP0, P1 ;  /* 0x0000000000ff7886 */ /* 0x010fe20000800100 */
[----:B------:R-:W-:Y:S01]  /*1f10*/  VOTEU.ANY UP1, P0 ;  /* 0x0000000000ff7886 */ /* 0x000fe20000020100 */
[----:B--2---:R-:W-:-:S04]  /*1f20*/  IMAD.U32 R2, RZ, RZ, UR5 ;  /* 0x00000005ff027e24 */ /* 0x004fc8000f8e00ff */
[----:B------:R-:W-:Y:S01]  /*1f30*/  @UP1 UIADD3 UR17, UPT, UPT, UR28, 0x18000, URZ ;  /* 0x000180001c111890 */ /* 0x000fe2000fffe0ff */
[----:B------:R-:W-:Y:S01]  /*1f40*/  VOTEU.ANY UP1, P0 ;  /* 0x0000000000ff7886 */ /* 0x000fe20000020100 */
[----:B------:R-:W-:Y:S06]  /*1f50*/  BAR.SYNC.DEFER_BLOCKING 0x0 ;  /* 0x0000000000007b1d */ /* 0x000fec0000010000 */
[----:B------:R2:W-:Y:S01]  /*1f60*/  @UP0 UTMALDG.2D [UR12], [UR24] ;  /* 0x0000000c180005b4 */ /* 0x0005e20008008000 */
[----:B------:R-:W-:Y:S01]  /*1f70*/  UISETP.NE.U32.AND UP0, UPT, UR22, URZ, UPT ;  /* 0x000000ff1600728c */ /* 0x000fe2000bf05070 */
[----:B------:R-:W-:Y:S06]  /*1f80*/  BAR.SYNC.DEFER_BLOCKING 0x0 ;  /* 0x0000000000007b1d */ /* 0x000fec0000010000 */
[----:B------:R2:W-:Y:S02]  /*1f90*/  @UP1 UTMALDG.2D [UR16], [UR26] ;  /* 0x000000101a0015b4 */ /* 0x0005e40008008000 */
[----:B------:R-:W-:Y:S06]  /*1fa0*/  BAR.SYNC.DEFER_BLOCKING 0x0 ;  /* 0x0000000000007b1d */ /* 0x000fec0000010000 */
[----:B------:R-:W4:Y:S02]  /*1fb0*/  SYNCS.PHASECHK.TRANS64.TRYWAIT P0, [UR28+0x18000], R2 ;  /* 0x01800002ff0075a7 */ /* 0x000f24000800111c */
[----:B--2-4-:R-:W-:Y:S05]  /*1fc0*/  @!P0 BRA `(.L_x_62) ;  /* 0x0000000c00788947 */ /* 0x014fea0003800000 */
.L_x_77:
        /* <DEDUP_REMOVED lines=11> */
[----:B------:R-:W-:Y:S02]  /*2080*/  UIADD3 UR6, UP0, UPT, UR16, 0x2, URZ ;  /* 0x0000000210067890 */ /* 0x000fe4000ff1e0ff */
[----:B------:R-:W-:Y:S02]  /*2090*/  UIADD3 UR32, UP1, UPT, UR30, 0x2, URZ ;  /* 0x000000021e207890 */ /* 0x000fe4000ff3e0ff */
[----:B------:R-:W-:Y:S02]  /*20a0*/  UIADD3 UR34, UP2, UPT, UR16, 0x4, URZ ;  /* 0x0000000410227890 */ /* 0x000fe4000ff5e0ff */
[----:B------:R-:W-:Y:S02]  /*20b0*/  UIADD3 UR36, UP3, UPT, UR30, 0x4, URZ ;  /* 0x000000041e247890 */ /* 0x000fe4000ff7e0ff */
[----:B------:R-:W-:-:S02]  /*20c0*/  UIADD3.X UR7, UPT, UPT, UR17, URZ, URZ, UP0, !UPT ;  /* 0x000000ff11077290 */ /* 0x000fc400087fe4ff */
[----:B------:R-:W-:Y:S02]  /*20d0*/  UIADD3.X UR33, UPT, UPT, UR31, URZ, URZ, UP1, !UPT ;  /* 0x000000ff1f217290 */ /* 0x000fe40008ffe4ff */
[----:B------:R-:W-:Y:S02]  /*20e0*/  UIADD3.X UR35, UPT, UPT, UR17, URZ, URZ, UP2, !UPT ;  /* 0x000000ff11237290 */ /* 0x000fe400097fe4ff */
[----:B------:R-:W-:Y:S01]  /*20f0*/  UIADD3.X UR37, UPT, UPT, UR31, URZ, URZ, UP3, !UPT ;  /* 0x000000ff1f257290 */ /* 0x000fe20009ffe4ff */
        /* <DEDUP_REMOVED lines=8> */
[----:B------:R2:W-:Y:S01]  /*2180*/  UTCQMMA gdesc[UR10], gdesc[UR12], tmem[UR23], tmem[UR38], idesc[UR39], UPT ;  /* 0x00ff260c0a0075ea */ /* 0x0005e2000b800317 */
[----:B------:R-:W-:Y:S01]  /*2190*/  UMOV UR44, 0x0 ;  /* 0x00000000002c7882 */ /* 0x000fe20000000000 */
[----:B------:R-:W-:Y:S01]  /*21a0*/  UMOV UR45, 0x8200010 ;  /* 0x08200010002d7882 */ /* 0x000fe20000000000 */
[----:B------:R2:W-:Y:S01]  /*21b0*/  UTCQMMA gdesc[UR16], gdesc[UR30], tmem[UR23], tmem[UR40], idesc[UR41], UPT ;  /* 0x00ff281e100075ea */ /* 0x0005e2000b800317 */
[----:B------:R2:W-:Y:S01]  /*21c0*/  UTCQMMA gdesc[UR6], gdesc[UR32], tmem[UR23], tmem[UR42], idesc[UR43], UPT ;  /* 0x00ff2a20060075ea */ /* 0x0005e2000b800317 */
[----:B------:R2:W-:Y:S01]  /*21d0*/  UTCQMMA gdesc[UR34], gdesc[UR36], tmem[UR23], tmem[UR44], idesc[UR45], UPT ;  /* 0x00ff2c24220075ea */ /* 0x0005e2000b800317 */
[----:B------:R-:W-:Y:S01]  /*21e0*/  NOP ;  /* 0x0000000000007918 */ /* 0x000fe20000000000 */
.L_x_63:
[----:B------:R-:W-:Y:S01]  /*21f0*/  ELECT P0, URZ, PT ;  /* 0x0000000000ff782f */ /* 0x000fe20003800000 */
[----:B--2---:R-:W-:-:S03]  /*2200*/  UIADD3 UR6, UPT, UPT, UR28, 0x18020, URZ ;  /* 0x000180201c067890 */ /* 0x004fc6000fffe0ff */
[----:B------:R-:W-:Y:S01]  /*2210*/  ISETP.LT.U32.AND P0, PT, R132, 0x20, P0 ;  /* 0x000000208400780c */ /* 0x000fe20000701070 */
[----:B------:R-:W-:-:S12]  /*2220*/  UMOV UR7, URZ ;  /* 0x000000ff00077c82 */ /* 0x000fd80008000000 */
[----:B------:R-:W-:Y:S01]  /*2230*/  VOTEU.ANY UP0, P0 ;  /* 0x0000000000ff7886 */ /* 0x000fe20000000100 */
[----:B------:R-:W-:-:S04]  /*2240*/  VOTEU.ANY UP1, P0 ;  /* 0x0000000000ff7886 */ /* 0x000fc80000020100 */
[----:B------:R-:W-:Y:S02]  /*2250*/  @UP0 UMOV UR6, UR6 ;  /* 0x0000000600060c82 */ /* 0x000fe40008000000 */
[----:B------:R2:W-:Y:S01]  /*2260*/  @UP1 UTCBAR [UR6], URZ ;  /* 0x000000ff060013e9 */ /* 0x0005e200080000ff */
[----:B------:R-:W-:Y:S06]  /*2270*/  BAR.SYNC.DEFER_BLOCKING 0x0 ;  /* 0x0000000000007b1d */ /* 0x000fec0000010000 */
[----:B------:R-:W4:Y:S02]  /*2280*/  SYNCS.PHASECHK.TRANS64.TRYWAIT P0, [UR28+0x18020], R2 ;  /* 0x01802002ff0075a7 */ /* 0x000f24000800111c */
[----:B--2-4-:R-:W-:Y:S05]  /*2290*/  @!P0 BRA `(.L_x_64) ;  /* 0x0000000800d08947 */ /* 0x014fea0003800000 */
.L_x_78:
[----:B------:R-:W-:Y:S02]  /*22a0*/  UIADD3 UR9, UPT, UPT, UR9, 0x1, URZ ;  /* 0x0000000109097890 */ /* 0x000fe4000fffe0ff */
[----:B------:R-:W-:Y:S02]  /*22b0*/  UIADD3 UR14, UPT, UPT, UR14, 0x80, URZ ;  /* 0x000000800e0e7890 */ /* 0x000fe4000fffe0ff */
[----:B------:R-:W-:-:S04]  /*22c0*/  UISETP.NE.U32.AND UP0, UPT, UR9, 0x3, UPT ;  /* 0x000000030900788c */ /* 0x000fc8000bf05070 */
[----:B------:R-:W-:Y:S02]  /*22d0*/  USEL UR5, URZ, 0x1, UP0 ;  /* 0x00000001ff057887 */ /* 0x000fe40008000000 */
[----:B------:R-:W-:Y:S02]  /*22e0*/  USEL UR9, UR9, URZ, UP0 ;  /* 0x000000ff09097287 */ /* 0x000fe40008000000 */
[----:B-1----:R-:W-:Y:S02]  /*22f0*/  UISETP.GE.AND UP0, UPT, UR14, UR29, UPT ;  /* 0x0000001d0e00728c */ /* 0x002fe4000bf06270 */
[----:B------:R-:W-:-:S07]  /*2300*/  ULOP3.LUT UR4, UR4, UR5, URZ, 0x3c, !UPT ;  /* 0x0000000504047292 */ /* 0x000fce000f8e3cff */
[----:B------:R-:W-:Y:S05]  /*2310*/  BRA.U !UP0, `(.L_x_65) ;  /* 0xfffffff908b87547 */ /* 0x000fea000b83ffff */
.L_x_58:
[----:B--2-4-:R-:W-:Y:S06]  /*2320*/  BAR.SYNC.DEFER_BLOCKING 0x0 ;  /* 0x0000000000007b1d */ /* 0x014fec0000010000 */
[----:B------:R-:W-:Y:S04]  /*2330*/  BSSY.RECONVERGENT B4, `(.L_x_66) ;  /* 0x0000004000047945 */ /* 0x000fe80003800200 */
[----:B------:R-:W-:Y:S05]  /*2340*/  @P3 BRA `(.L_x_67) ;  /* 0x0000000000083947 */ /* 0x000fea0003800000 */
[----:B------:R-:W1:Y:S02]  /*2350*/  SYNCS.CCTL.IV [UR8+0x18000] ;  /* 0x01800000ff0079b1 */ /* 0x000e640008000008 */
[----:B-1----:R-:W1:Y:S02]  /*2360*/  SYNCS.CCTL.IV [UR8+0x18020] ;  /* 0x01802000ff0079b1 */ /* 0x002e640008000008 */
.L_x_67:
[----:B------:R-:W-:Y:S05]  /*2370*/  BSYNC.RECONVERGENT B4 ;  /* 0x0000000000047941 */ /* 0x000fea0003800200 */
.L_x_66:
[----:B-1----:R-:W-:Y:S06]  /*2380*/  BAR.SYNC.DEFER_BLOCKING 0x0 ;  /* 0x0000000000007b1d */ /* 0x002fec0000010000 */
[----:B------:R-:W-:Y:S04]  /*2390*/  BSSY.RECONVERGENT B4, `(.L_x_68) ;  /* 0x0000004000047945 */ /* 0x000fe80003800200 */
[----:B------:R-:W-:Y:S05]  /*23a0*/  @P3 BRA `(.L_x_69) ;  /* 0x0000000000083947 */ /* 0x000fea0003800000 */
[----:B------:R-:W1:Y:S02]  /*23b0*/  SYNCS.CCTL.IV [UR8+0x18008] ;  /* 0x01800800ff0079b1 */ /* 0x000e640008000008 */
[----:B-1----:R-:W1:Y:S02]  /*23c0*/  SYNCS.CCTL.IV [UR8+0x18028] ;  /* 0x01802800ff0079b1 */ /* 0x002e640008000008 */
.L_x_69:
[----:B------:R-:W-:Y:S05]  /*23d0*/  BSYNC.RECONVERGENT B4 ;  /* 0x0000000000047941 */ /* 0x000fea0003800200 */
.L_x_68:
[----:B-1----:R-:W-:Y:S06]  /*23e0*/  BAR.SYNC.DEFER_BLOCKING 0x0 ;  /* 0x0000000000007b1d */ /* 0x002fec0000010000 */
[----:B------:R-:W-:Y:S04]  /*23f0*/  BSSY.RECONVERGENT B4, `(.L_x_70) ;  /* 0x0000004000047945 */ /* 0x000fe80003800200 */
[----:B------:R-:W-:Y:S05]  /*2400*/  @P3 BRA `(.L_x_71) ;  /* 0x0000000000083947 */ /* 0x000fea0003800000 */
[----:B------:R-:W1:Y:S02]  /*2410*/  SYNCS.CCTL.IV [UR8+0x18010] ;  /* 0x01801000ff0079b1 */ /* 0x000e640008000008 */
[----:B-1----:R-:W1:Y:S02]  /*2420*/  SYNCS.CCTL.IV [UR8+0x18030] ;  /* 0x01803000ff0079b1 */ /* 0x002e640008000008 */
.L_x_71:
[----:B------:R-:W-:Y:S05]  /*2430*/  BSYNC.RECONVERGENT B4 ;  /* 0x0000000000047941 */ /* 0x000fea0003800200 */
.L_x_70:
[----:B------:R-:W-:Y:S01]  /*2440*/  USHF.L.U32 UR22, UR22, 0x15, URZ ;  /* 0x0000001516167899 */ /* 0x000fe200080006ff */
[C---:B------:R-:W-:Y:S01]  /*2450*/  IMAD.SHL.U32 R2, R0.reuse, 0x80, RZ ;  /* 0x0000008000027824 */ /* 0x040fe200078e00ff */
[----:B------:R-:W-:Y:S01]  /*2460*/  ELECT P0, URZ, PT ;  /* 0x0000000000ff782f */ /* 0x000fe20003800000 */
[----:B------:R-:W-:Y:S01]  /*2470*/  IMAD.SHL.U32 R3, R0, 0x10, RZ ;  /* 0x0000001000037824 */ /* 0x000fe200078e00ff */
[----:B------:R-:W-:Y:S02]  /*2480*/  ULOP3.LUT UR22, UR22, 0x600000, URZ, 0xc0, !UPT ;  /* 0x0060000016167892 */ /* 0x000fe4000f8ec0ff */
[----:B------:R-:W-:Y:S01]  /*2490*/  LOP3.LUT R0, R2, 0x3f80, RZ, 0xc0, !PT ;  /* 0x00003f8002007812 */ /* 0x000fe200078ec0ff */
[----:B------:R-:W-:Y:S01]  /*24a0*/  UMOV UR9, UR19 ;  /* 0x0000001300097c82 */ /* 0x000fe20008000000 */
[----:B------:R-:W-:Y:S01]  /*24b0*/  UIADD3 UR22, UPT, UPT, UR23, UR22, URZ ;  /* 0x0000001617167290 */ /* 0x000fe2000fffe0ff */
[----:B------:R-:W-:Y:S01]  /*24c0*/  ISETP.LT.U32.AND P0, PT, R132, 0x20, P0 ;  /* 0x000000208400780c */ /* 0x000fe20000701070 */
[----:B------:R-:W-:Y:S01]  /*24d0*/  UMOV UR10, UR15 ;  /* 0x0000000f000a7c82 */ /* 0x000fe20008000000 */
[----:B------:R-:W-:-:S04]  /*24e0*/  LOP3.LUT R0, R0, 0x70, R3, 0xf8, !PT ;  /* 0x0000007000007812 */ /* 0x000fc800078ef803 */
[C---:B------:R-:W-:Y:S02]  /*24f0*/  LOP3.LUT R2, R0.reuse, 0x10, RZ, 0x3c, !PT ;  /* 0x0000001000027812 */ /* 0x040fe400078e3cff */
[----:B---3--:R-:W2:Y:S01]  /*2500*/  LDTM.x128 R4, tmem[UR22] ;  /* 0x00000016000479ee */ /* 0x008ea200083c0000 */
[----:B------:R-:W-:Y:S01]  /*2510*/  LOP3.LUT R3, R0, 0x20, RZ, 0x3c, !PT ;  /* 0x0000002000037812 */ /* 0x000fe200078e3cff */
[----:B------:R-:W-:-:S03]  /*2520*/  NOP ;  /* 0x0000000000007918 */ /* 0x000fc60000000000 */
[----:B--2---:R-:W-:Y:S01]  /*2530*/  VOTEU.ANY UP1, P0 ;  /* 0x0000000000ff7886 */ /* 0x004fe20000020100 */
[----:B------:R-:W-:Y:S01]  /*2540*/  VOTEU.ANY UP0, P0 ;  /* 0x0000000000ff7886 */ /* 0x000fe20000000100 */
[----:B------:R-:W-:Y:S02]  /*2550*/  F2FP.SATFINITE.E4M3.F32.PACK_AB_MERGE_C R6, R7, R6, RZ ;  /* 0x000000060706723e */ /* 0x000fe400048070ff */
[----:B------:R-:W-:Y:S02]  /*2560*/  F2FP.SATFINITE.E4M3.F32.PACK_AB_MERGE_C R10, R11, R10, RZ ;  /* 0x0000000a0b0a723e */ /* 0x000fe400048070ff */
[----:B------:R-:W-:Y:S02]  /*2570*/  F2FP.SATFINITE.E4M3.F32.PACK_AB_MERGE_C R14, R15, R14, RZ ;  /* 0x0000000e0f0e723e */ /* 0x000fe400048070ff */
[----:B------:R-:W-:Y:S02]  /*2580*/  F2FP.SATFINITE.E4M3.F32.PACK_AB_MERGE_C R7, R19, R18, RZ ;  /* 0x000000121307723e */ /* 0x000fe400048070ff */
[----:B------:R-:W-:-:S02]  /*2590*/  F2FP.SATFINITE.E4M3.F32.PACK_AB_MERGE_C R22, R23, R22, RZ ;  /* 0x000000161716723e */ /* 0x000fc400048070ff */
[----:B------:R-:W-:Y:S02]  /*25a0*/  F2FP.SATFINITE.E4M3.F32.PACK_AB_MERGE_C R26, R27, R26, RZ ;  /* 0x0000001a1b1a723e */ /* 0x000fe400048070ff */
        /* <DEDUP_REMOVED lines=11> */
[----:B------:R-:W-:Y:S02]  /*2660*/  F2FP.SATFINITE.E4M3.F32.PACK_AB_MERGE_C R4, R5, R4, R6 ;  /* 0x000000040504723e */ /* 0x000fe40004807006 */
[----:B------:R-:W-:Y:S02]  /*2670*/  F2FP.SATFINITE.E4M3.F32.PACK_AB_MERGE_C R74, R75, R74, RZ ;  /* 0x0000004a4b4a723e */ /* 0x000fe400048070ff */
[----:B------:R-:W-:Y:S02]  /*2680*/  F2FP.SATFINITE.E4M3.F32.PACK_AB_MERGE_C R78, R79, R78, RZ ;  /* 0x0000004e4f4e723e */ /* 0x000fe400048070ff */
[----:B------:R-:W-:Y:S02]  /*2690*/  F2FP.SATFINITE.E4M3.F32.PACK_AB_MERGE_C R71, R83, R82, RZ ;  /* 0x000000525347723e */ /* 0x000fe400048070ff */
[----:B------:R-:W-:Y:S02]  /*26a0*/  F2FP.SATFINITE.E4M3.F32.PACK_AB_MERGE_C R86, R87, R86, RZ ;  /* 0x000000565756723e */ /* 0x000fe400048070ff */
[----:B------:R-:W-:-:S02]  /*26b0*/  F2FP.SATFINITE.E4M3.F32.PACK_AB_MERGE_C R5, R9, R8, R10 ;  /* 0x000000080905723e */ /* 0x000fc4000480700a */
[----:B------:R-:W-:Y:S02]  /*26c0*/  F2FP.SATFINITE.E4M3.F32.PACK_AB_MERGE_C R6, R13, R12, R14 ;  /* 0x0000000c0d06723e */ /* 0x000fe4000480700e */
[----:B------:R-:W-:Y:S02]  /*26d0*/  F2FP.SATFINITE.E4M3.F32.PACK_AB_MERGE_C R7, R17, R16, R7 ;  /* 0x000000101107723e */ /* 0x000fe40004807007 */
[----:B------:R-:W-:Y:S02]  /*26e0*/  F2FP.SATFINITE.E4M3.F32.PACK_AB_MERGE_C R20, R21, R20, R22 ;  /* 0x000000141514723e */ /* 0x000fe40004807016 */
[----:B------:R-:W-:Y:S01]  /*26f0*/  F2FP.SATFINITE.E4M3.F32.PACK_AB_MERGE_C R90, R91, R90, RZ ;  /* 0x0000005a5b5a723e */ /* 0x000fe200048070ff */
[----:B-1----:R1:W-:Y:S01]  /*2700*/  STS.128 [R0+UR8], R4 ;  /* 0x0000000400007988 */ /* 0x0023e20008000c08 */
[----:B------:R-:W-:Y:S02]  /*2710*/  F2FP.SATFINITE.E4M3.F32.PACK_AB_MERGE_C R94, R95, R94, RZ ;  /* 0x0000005e5f5e723e */ /* 0x000fe400048070ff */
[----:B------:R-:W-:-:S02]  /*2720*/  F2FP.SATFINITE.E4M3.F32.PACK_AB_MERGE_C R98, R99, R98, RZ ;  /* 0x000000626362723e */ /* 0x000fc400048070ff */
[----:B------:R-:W-:Y:S02]  /*2730*/  F2FP.SATFINITE.E4M3.F32.PACK_AB_MERGE_C R102, R103, R102, RZ ;  /* 0x000000666766723e */ /* 0x000fe400048070ff */
[----:B------:R-:W-:Y:S02]  /*2740*/  F2FP.SATFINITE.E4M3.F32.PACK_AB_MERGE_C R21, R25, R24, R26 ;  /* 0x000000181915723e */ /* 0x000fe4000480701a */
[----:B------:R-:W-:Y:S02]  /*2750*/  F2FP.SATFINITE.E4M3.F32.PACK_AB_MERGE_C R22, R29, R28, R30 ;  /* 0x0000001c1d16723e */ /* 0x000fe4000480701e */
[----:B------:R-:W-:Y:S02]  /*2760*/  F2FP.SATFINITE.E4M3.F32.PACK_AB_MERGE_C R23, R33, R32, R23 ;  /* 0x000000202117723e */ /* 0x000fe40004807017 */
[----:B------:R-:W-:Y:S02]  /*2770*/  F2FP.SATFINITE.E4M3.F32.PACK_AB_MERGE_C R36, R37, R36, R38 ;  /* 0x000000242524723e */ /* 0x000fe40004807026 */
[----:B------:R-:W-:Y:S01]  /*2780*/  F2FP.SATFINITE.E4M3.F32.PACK_AB_MERGE_C R106, R107, R106, RZ ;  /* 0x0000006a6b6a723e */ /* 0x000fe200048070ff */
[----:B------:R1:W-:Y:S01]  /*2790*/  STS.128 [R2+UR8], R20 ;  /* 0x0000001402007988 */ /* 0x0003e20008000c08 */
[----:B------:R-:W-:-:S02]  /*27a0*/  F2FP.SATFINITE.E4M3.F32.PACK_AB_MERGE_C R110, R111, R110, RZ ;  /* 0x0000006e6f6e723e */ /* 0x000fc400048070ff */
[----:B------:R-:W-:Y:S02]  /*27b0*/  F2FP.SATFINITE.E4M3.F32.PACK_AB_MERGE_C R114, R115, R114, RZ ;  /* 0x000000727372723e */ /* 0x000fe400048070ff */
[----:B------:R-:W-:Y:S02]  /*27c0*/  F2FP.SATFINITE.E4M3.F32.PACK_AB_MERGE_C R118, R119, R118, RZ ;  /* 0x000000767776723e */ /* 0x000fe400048070ff */
[----:B------:R-:W-:Y:S02]  /*27d0*/  F2FP.SATFINITE.E4M3.F32.PACK_AB_MERGE_C R37, R41, R40, R42 ;  /* 0x000000282925723e */ /* 0x000fe4000480702a */
[----:B------:R-:W-:Y:S02]  /*27e0*/  F2FP.SATFINITE.E4M3.F32.PACK_AB_MERGE_C R38, R45, R44, R46 ;  /* 0x0000002c2d26723e */ /* 0x000fe4000480702e */
[----:B------:R-:W-:Y:S02]  /*27f0*/  F2FP.SATFINITE.E4M3.F32.PACK_AB_MERGE_C R39, R49, R48, R39 ;  /* 0x000000303127723e */ /* 0x000fe40004807027 */
[----:B------:R-:W-:-:S02]  /*2800*/  F2FP.SATFINITE.E4M3.F32.PACK_AB_MERGE_C R52, R53, R52, R54 ;  /* 0x000000343534723e */ /* 0x000fc40004807036 */
[----:B------:R-:W-:Y:S01]  /*2810*/  F2FP.SATFINITE.E4M3.F32.PACK_AB_MERGE_C R122, R123, R122, RZ ;  /* 0x0000007a7b7a723e */ /* 0x000fe200048070ff */
[----:B------:R1:W-:Y:S01]  /*2820*/  STS.128 [R3+UR8], R36 ;  /* 0x0000002403007988 */ /* 0x0003e20008000c08 */
[----:B------:R-:W-:Y:S02]  /*2830*/  F2FP.SATFINITE.E4M3.F32.PACK_AB_MERGE_C R126, R127, R126, RZ ;  /* 0x0000007e7f7e723e */ /* 0x000fe400048070ff */
[----:B------:R-:W-:Y:S02]  /*2840*/  F2FP.SATFINITE.E4M3.F32.PACK_AB_MERGE_C R130, R131, R130, RZ ;  /* 0x000000828382723e */ /* 0x000fe400048070ff */
[----:B------:R-:W-:Y:S02]  /*2850*/  F2FP.SATFINITE.E4M3.F32.PACK_AB_MERGE_C R53, R57, R56, R58 ;  /* 0x000000383935723e */ /* 0x000fe4000480703a */
[----:B------:R-:W-:Y:S02]  /*2860*/  F2FP.SATFINITE.E4M3.F32.PACK_AB_MERGE_C R54, R61, R60, R62 ;  /* 0x0000003c3d36723e */ /* 0x000fe4000480703e */
[----:B------:R-:W-:-:S02]  /*2870*/  F2FP.SATFINITE.E4M3.F32.PACK_AB_MERGE_C R55, R65, R64, R55 ;  /* 0x000000404137723e */ /* 0x000fc40004807037 */
[----:B------:R-:W-:Y:S02]  /*2880*/  F2FP.SATFINITE.E4M3.F32.PACK_AB_MERGE_C R68, R69, R68, R70 ;  /* 0x000000444544723e */ /* 0x000fe40004807046 */
[----:B------:R-:W-:Y:S02]  /*2890*/  LOP3.LUT R8, R0, 0x30, RZ, 0x3c, !PT ;  /* 0x0000003000087812 */ /* 0x000fe400078e3cff */
[----:B------:R-:W-:Y:S02]  /*28a0*/  F2FP.SATFINITE.E4M3.F32.PACK_AB_MERGE_C R69, R73, R72, R74 ;  /* 0x000000484945723e */ /* 0x000fe4000480704a */
[----:B------:R-:W-:Y:S01]  /*28b0*/  F2FP.SATFINITE.E4M3.F32.PACK_AB_MERGE_C R70, R77, R76, R78 ;  /* 0x0000004c4d46723e */ /* 0x000fe2000480704e */
[----:B------:R1:W-:Y:S01]  /*28c0*/  STS.128 [R8+UR8], R52 ;  /* 0x0000003408007988 */ /* 0x0003e20008000c08 */
[----:B------:R-:W-:Y:S02]  /*28d0*/  F2FP.SATFINITE.E4M3.F32.PACK_AB_MERGE_C R71, R81, R80, R71 ;  /* 0x000000505147723e */ /* 0x000fe40004807047 */
[----:B------:R-:W-:-:S02]  /*28e0*/  F2FP.SATFINITE.E4M3.F32.PACK_AB_MERGE_C R84, R85, R84, R86 ;  /* 0x000000545554723e */ /* 0x000fc40004807056 */
[C---:B------:R-:W-:Y:S02]  /*28f0*/  LOP3.LUT R9, R0.reuse, 0x40, RZ, 0x3c, !PT ;  /* 0x0000004000097812 */ /* 0x040fe400078e3cff */
[----:B------:R-:W-:Y:S02]  /*2900*/  F2FP.SATFINITE.E4M3.F32.PACK_AB_MERGE_C R85, R89, R88, R90 ;  /* 0x000000585955723e */ /* 0x000fe4000480705a */
[----:B------:R-:W-:Y:S01]  /*2910*/  F2FP.SATFINITE.E4M3.F32.PACK_AB_MERGE_C R86, R93, R92, R94 ;  /* 0x0000005c5d56723e */ /* 0x000fe2000480705e */
[----:B------:R1:W-:Y:S01]  /*2920*/  STS.128 [R9+UR8], R68 ;  /* 0x0000004409007988 */ /* 0x0003e20008000c08 */
[----:B------:R-:W-:Y:S02]  /*2930*/  F2FP.SATFINITE.E4M3.F32.PACK_AB_MERGE_C R87, R97, R96, R98 ;  /* 0x000000606157723e */ /* 0x000fe40004807062 */
[----:B------:R-:W-:Y:S02]  /*2940*/  F2FP.SATFINITE.E4M3.F32.PACK_AB_MERGE_C R100, R101, R100, R102 ;  /* 0x000000646564723e */ /* 0x000fe40004807066 */
[----:B------:R-:W-:-:S02]  /*2950*/  LOP3.LUT R10, R0, 0x50, RZ, 0x3c, !PT ;  /* 0x00000050000a7812 */ /* 0x000fc400078e3cff */
[----:B------:R-:W-:Y:S02]  /*2960*/  F2FP.SATFINITE.E4M3.F32.PACK_AB_MERGE_C R101, R105, R104, R106 ;  /* 0x000000686965723e */ /* 0x000fe4000480706a */
[----:B------:R-:W-:Y:S01]  /*2970*/  F2FP.SATFINITE.E4M3.F32.PACK_AB_MERGE_C R102, R109, R108, R110 ;  /* 0x0000006c6d66723e */ /* 0x000fe2000480706e */
[----:B------:R1:W-:Y:S01]  /*2980*/  STS.128 [R10+UR8], R84 ;  /* 0x000000540a007988 */ /* 0x0003e20008000c08 */
[----:B------:R-:W-:Y:S02]  /*2990*/  F2FP.SATFINITE.E4M3.F32.PACK_AB_MERGE_C R103, R113, R112, R114 ;  /* 0x000000707167723e */ /* 0x000fe40004807072 */
[----:B------:R-:W-:Y:S02]  /*29a0*/  F2FP.SATFINITE.E4M3.F32.PACK_AB_MERGE_C R116, R117, R116, R118 ;  /* 0x000000747574723e */ /* 0x000fe40004807076 */
[----:B------:R-:W-:Y:S02]  /*29b0*/  LOP3.LUT R11, R0, 0x60, RZ, 0x3c, !PT ;  /* 0x00000060000b7812 */ /* 0x000fe400078e3cff */
[----:B------:R-:W-:-:S02]  /*29c0*/  F2FP.SATFINITE.E4M3.F32.PACK_AB_MERGE_C R117, R121, R120, R122 ;  /* 0x000000787975723e */ /* 0x000fc4000480707a */
[----:B------:R-:W-:Y:S01]  /*29d0*/  F2FP.SATFINITE.E4M3.F32.PACK_AB_MERGE_C R118, R125, R124, R126 ;  /* 0x0000007c7d76723e */ /* 0x000fe2000480707e */
[----:B------:R1:W-:Y:S01]  /*29e0*/  STS.128 [R11+UR8], R100 ;  /* 0x000000640b007988 */ /* 0x0003e20008000c08 */
[----:B------:R-:W-:Y:S02]  /*29f0*/  F2FP.SATFINITE.E4M3.F32.PACK_AB_MERGE_C R119, R129, R128, R130 ;  /* 0x000000808177723e */ /* 0x000fe40004807082 */
[----:B------:R-:W-:-:S05]  /*2a00*/  LOP3.LUT R12, R0, 0x70, RZ, 0x3c, !PT ;  /* 0x00000070000c7812 */ /* 0x000fca00078e3cff */
[----:B------:R1:W-:Y:S01]  /*2a10*/  STS.128 [R12+UR8], R116 ;  /* 0x000000740c007988 */ /* 0x0003e20008000c08 */
[----:B------:R2:W-:Y:S06]  /*2a20*/  MEMBAR.ALL.CTA ;  /* 0x0000000000007992 */ /* 0x0005ec0000008000 */
[----:B--2---:R-:W2:Y:S02]  /*2a30*/  FENCE.VIEW.ASYNC.S ;  /* 0x00000000000073c6 */ /* 0x004ea40000000000 */
[----:B--2---:R-:W-:Y:S06]  /*2a40*/  BAR.SYNC.DEFER_BLOCKING 0x0 ;  /* 0x0000000000007b1d */ /* 0x004fec0000010000 */
[----:B------:R1:W-:Y:S01]  /*2a50*/  @UP1 UTMASTG.2D [UR8], [UR20] ;  /* 0x00000008140013b5 */ /* 0x0003e20008008000 */
[----:B------:R0:W-:Y:S01]  /*2a60*/  UTMACMDFLUSH ;  /* 0x00000000000079b7 */ /* 0x0001e20000000000 */
[----:B------:R-:W-:-:S04]  /*2a70*/  DEPBAR.LE SB0, 0x0 ;  /* 0x000080000000791a */ /* 0x000fc80000000000 */
[----:B------:R-:W-:Y:S08]  /*2a80*/  BAR.SYNC.DEFER_BLOCKING 0x0 ;  /* 0x0000000000007b1d */ /* 0x000ff00000010000 */
[----:B------:R-:W-:Y:S06]  /*2a90*/  BAR.SYNC.DEFER_BLOCKING 0x0 ;  /* 0x0000000000007b1d */ /* 0x000fec0000010000 */
[----:B-1----:R-:W-:Y:S05]  /*2aa0*/  @P2 BRA `(.L_x_72) ;  /* 0x0000000000a02947 */ /* 0x002fea0003800000 */
[----:B------:R-:W1:Y:S01]  /*2ab0*/  S2UR UR5, SR_CgaCtaId ;  /* 0x00000000000579c3 */ /* 0x000e620000008800 */
[----:B------:R-:W-:Y:S01]  /*2ac0*/  NOP ;  /* 0x0000000000007918 */ /* 0x000fe20000000000 */
[----:B------:R-:W-:Y:S01]  /*2ad0*/  UMOV UR4, 0x50 ;  /* 0x0000005000047882 */ /* 0x000fe20000000000 */
[----:B------:R-:W-:Y:S02]  /*2ae0*/  IMAD.U32 R0, RZ, RZ, UR23 ;  /* 0x00000017ff007e24 */ /* 0x000fe4000f8e00ff */
[----:B------:R-:W-:Y:S02]  /*2af0*/  IMAD.MOV.U32 R3, RZ, RZ, 0xf ;  /* 0x0000000fff037424 */ /* 0x000fe400078e00ff */
[----:B------:R-:W-:Y:S01]  /*2b00*/  IMAD.MOV.U32 R7, RZ, RZ, 0x1 ;  /* 0x00000001ff077424 */ /* 0x000fe200078e00ff */
[----:B------:R-:W-:-:S04]  /*2b10*/  LOP3.LUT R0, R0, 0xffff, RZ, 0xc0, !PT ;  /* 0x0000ffff00007812 */ /* 0x000fc800078ec0ff */
[----:B------:R-:W-:-:S05]  /*2b20*/  SHF.R.U32.HI R0, RZ, 0x5, R0 ;  /* 0x00000005ff007819 */ /* 0x000fca0000011600 */
[----:B------:R-:W-:Y:S01]  /*2b30*/  VIADD R2, R0, 0x10 ;  /* 0x0000001000027836 */ /* 0x000fe20000000000 */
[----:B------:R-:W-:Y:S01]  /*2b40*/  SHF.L.U32 R0, R3, R0, RZ ;  /* 0x0000000003007219 */ /* 0x000fe200000006ff */
[----:B-1----:R-:W-:-:S03]  /*2b50*/  ULEA UR6, UR5, UR4, 0x18 ;  /* 0x0000000405067291 */ /* 0x002fc6000f8ec0ff */
[----:B------:R-:W-:-:S04]  /*2b60*/  SHF.L.U32 R3, R7, R2, RZ ;  /* 0x0000000207037219 */ /* 0x000fc800000006ff */
[----:B------:R-:W-:Y:S02]  /*2b70*/  LOP3.LUT R0, R3, R0, RZ, 0xfc, !PT ;  /* 0x0000000003007212 */ /* 0x000fe400078efcff */
[----:B------:R-:W1:Y:S02]  /*2b80*/  LDS R5, [UR6] ;  /* 0x00000006ff057984 */ /* 0x000e640008000800 */
[C---:B------:R-:W-:Y:S02]  /*2b90*/  LOP3.LUT R2, R0.reuse, 0xffff, RZ, 0xc0, !PT ;  /* 0x0000ffff00027812 */ /* 0x040fe400078ec0ff */
[----:B-1----:R-:W-:-:S04]  /*2ba0*/  LOP3.LUT R3, R0, 0xffff, R5, 0x80, !PT ;  /* 0x0000ffff00037812 */ /* 0x002fc800078e8005 */
[----:B------:R-:W-:-:S13]  /*2bb0*/  ISETP.NE.AND P0, PT, R3, R2, PT ;  /* 0x000000020300720c */ /* 0x000fda0003f05270 */
[----:B------:R-:W-:Y:S05]  /*2bc0*/  @P0 BRA `(.L_x_73) ;  /* 0x0000000000500947 */ /* 0x000fea0003800000 */
[----:B------:R-:W-:Y:S02]  /*2bd0*/  SHF.R.U32.HI R5, RZ, 0x10, R5 ;  /* 0x00000010ff057819 */ /* 0x000fe40000011605 */
[----:B------:R-:W-:-:S04]  /*2be0*/  SHF.R.U32.HI R2, RZ, 0x10, R0 ;  /* 0x00000010ff027819 */ /* 0x000fc80000011600 */
[----:B------:R-:W-:-:S04]  /*2bf0*/  LOP3.LUT R5, R5, R2, RZ, 0xc0, !PT ;  /* 0x0000000205057212 */ /* 0x000fc800078ec0ff */
[----:B------:R-:W-:-:S13]  /*2c00*/  ISETP.NE.AND P0, PT, R5, R2, PT ;  /* 0x000000020500720c */ /* 0x000fda0003f05270 */
[----:B------:R-:W-:Y:S05]  /*2c10*/  @P0 BRA `(.L_x_74) ;  /* 0x0000000000300947 */ /* 0x000fea0003800000 */
[----:B------:R-:W-:Y:S01]  /*2c20*/  R2UR UR4, R0 ;  /* 0x00000000000472ca */ /* 0x000fe200000e0000 */
[----:B------:R-:W-:Y:S01]  /*2c30*/  VOTEU.ANY UR5, UPT, PT ;  /* 0x0000000000057886 */ /* 0x000fe200038e0100 */
[----:B------:R-:W1:Y:S01]  /*2c40*/  S2R R0, SR_LANEID ;  /* 0x0000000000007919 */ /* 0x000e620000000000 */
[----:B------:R-:W-:-:S10]  /*2c50*/  UFLO.U32 UR5, UR5 ;  /* 0x00000005000572bd */ /* 0x000fd400080e0000 */
[----:B------:R-:W-:-:S06]  /*2c60*/  ULOP3.LUT UR4, URZ, UR4, URZ, 0x33, !UPT ;  /* 0x00000004ff047292 */ /* 0x000fcc000f8e33ff */
[----:B------:R-:W-:-:S04]  /*2c70*/  IMAD.U32 R2, RZ, RZ, UR4 ;  /* 0x00000004ff027e24 */ /* 0x000fc8000f8e00ff */
[----:B------:R-:W2:Y:S02]  /*2c80*/  REDUX UR7, R2 ;  /* 0x00000000020773c4 */ /* 0x000ea40000000000 */
[----:B------:R3:W-:Y:S01]  /*2c90*/  UTCATOMSWS.AND URZ, UR4 ;  /* 0x0000000400ff79e3 */ /* 0x0007e20008000000 */
[----:B-1----:R-:W-:Y:S01]  /*2ca0*/  ISETP.EQ.U32.AND P0, PT, R0, UR5, PT ;  /* 0x0000000500007c0c */ /* 0x002fe2000bf02070 */
[----:B--2---:R-:W-:-:S12]  /*2cb0*/  IMAD.U32 R0, RZ, RZ, UR7 ;  /* 0x00000007ff007e24 */ /* 0x004fd8000f8e00ff */
[----:B------:R3:W-:Y:S01]  /*2cc0*/  @P0 ATOMS.AND RZ, [UR6], R0 ;  /* 0x00000000ffff098c */ /* 0x0007e2000a800006 */
[----:B------:R-:W-:Y:S05]  /*2cd0*/  BRA `(.L_x_72) ;  /* 0x0000000000147947 */ /* 0x000fea0003800000 */
.L_x_74:
[----:B------:R-:W-:-:S07]  /*2ce0*/  MOV R2, 0x2d00 ;  /* 0x00002d0000027802 */ /* 0x000fce0000000f00 */
[----:B------:R-:W-:Y:S05]  /*2cf0*/  CALL.REL.NOINC `($__internal_0_$__cuda_sm10x_tcgen05_guardrail_trap_col_being_dealloced_not_returned_by_alloc) ;  /* 0x0000000000447944 */ /* 0x000fea0003c00000 */
[----:B------:R-:W-:Y:S05]  /*2d00*/  BRA `(.L_x_72) ;  /* 0x0000000000087947 */ /* 0x000fea0003800000 */
.L_x_73:
[----:B------:R-:W-:-:S07]  /*2d10*/  MOV R2, 0x2d30 ;  /* 0x00002d3000027802 */ /* 0x000fce0000000f00 */
[----:B------:R-:W-:Y:S05]  /*2d20*/  CALL.REL.NOINC `($__internal_2_$__cuda_sm10x_tcgen05_guardrail_trap_unallocated_columns_being_dealloced) ;  /* 0x0000000000507944 */ /* 0x000fea0003c00000 */
.L_x_72:
[----:B------:R-:W-:Y:S01]  /*2d30*/  NOP ;  /* 0x0000000000007918 */ /* 0x000fe20000000000 */
[----:B---3--:R-:W-:Y:S05]  /*2d40*/  EXIT ;  /* 0x000000000000794d */ /* 0x008fea0003800000 */
.L_x_59:
[----:B------:R-:W1:Y:S02]  /*2d50*/  SYNCS.PHASECHK.TRANS64.TRYWAIT P0, [UR8+0x18000], RZ ;  /* 0x018000ffff0075a7 */ /* 0x000e640008001108 */
[----:B-1----:R-:W-:Y:S05]  /*2d60*/  @!P0 BRA `(.L_x_59) ;  /* 0xfffffffc00f88947 */ /* 0x002fea000383ffff */
[----:B------:R-:W-:Y:S05]  /*2d70*/  BRA `(.L_x_75) ;  /* 0xffffffec00647947 */ /* 0x000fea000383ffff */
.L_x_61:
[----:B------:R-:W1:Y:S02]  /*2d80*/  SYNCS.PHASECHK.TRANS64.TRYWAIT P1, [UR8+0x18020], RZ ;  /* 0x018020ffff0075a7 */ /* 0x000e640008021108 */
[----:B-1----:R-:W-:Y:S05]  /*2d90*/  @!P1 BRA `(.L_x_61) ;  /* 0xfffffffc00f89947 */ /* 0x002fea000383ffff */
[----:B------:R-:W-:Y:S05]  /*2da0*/  BRA `(.L_x_76) ;  /* 0xfffffff000007947 */ /* 0x000fea000383ffff */
.L_x_62:
[----:B------:R-:W2:Y:S02]  /*2db0*/  SYNCS.PHASECHK.TRANS64.TRYWAIT P0, [UR28+0x18000], R2 ;  /* 0x01800002ff0075a7 */ /* 0x000ea4000800111c */
[----:B--2---:R-:W-:Y:S05]  /*2dc0*/  @!P0 BRA `(.L_x_62) ;  /* 0xfffffffc00f88947 */ /* 0x004fea000383ffff */
[----:B------:R-:W-:Y:S05]  /*2dd0*/  BRA `(.L_x_77) ;  /* 0xfffffff0007c7947 */ /* 0x000fea000383ffff */
.L_x_64:
[----:B------:R-:W2:Y:S02]  /*2de0*/  SYNCS.PHASECHK.TRANS64.TRYWAIT P0, [UR28+0x18020], R2 ;  /* 0x01802002ff0075a7 */ /* 0x000ea4000800111c */
[----:B--2---:R-:W-:Y:S05]  /*2df0*/  @!P0 BRA `(.L_x_64) ;  /* 0xfffffffc00f88947 */ /* 0x004fea000383ffff */
[----:B------:R-:W-:Y:S05]  /*2e00*/  BRA `(.L_x_78) ;  /* 0xfffffff400247947 */ /* 0x000fea000383ffff */
        .weak           $__internal_0_$__cuda_sm10x_tcgen05_guardrail_trap_col_being_dealloced_not_returned_by_alloc
        .type           $__internal_0_$__cuda_sm10x_tcgen05_guardrail_trap_col_being_dealloced_not_returned_by_alloc,@function
        .size           $__internal_0_$__cuda_sm10x_tcgen05_guardrail_trap_col_being_dealloced_not_returned_by_alloc,($__internal_1_$__cuda_sm10x_tcgen05_guardrail_trap_phase_invalid_during_alloc - $__internal_0_$__cuda_sm10x_tcgen05_guardrail_trap_col_being_dealloced_not_returned_by_alloc)
$__internal_0_$__cuda_sm10x_tcgen05_guardrail_trap_col_being_dealloced_not_returned_by_alloc:
[----:B------:R-:W-:Y:S05]  /*2e10*/  BPT.TRAP 0x1 ;  /* 0x000000040000795c */ /* 0x000fea0000300000 */
[----:B------:R-:W-:-:S04]  /*2e20*/  IMAD.MOV.U32 R3, RZ, RZ, 0x0 ;  /* 0x00000000ff037424 */ /* 0x000fc800078e00ff */
[----:B------:R-:W-:Y:S05]  /*2e30*/  RET.REL.NODEC R2 `(gluon_tcgen05) ;  /* 0xffffffd002707950 */ /* 0x000fea0003c3ffff */
        .weak           $__internal_1_$__cuda_sm10x_tcgen05_guardrail_trap_phase_invalid_during_alloc
        .type           $__internal_1_$__cuda_sm10x_tcgen05_guardrail_trap_phase_invalid_during_alloc,@function
        .size           $__internal_1_$__cuda_sm10x_tcgen05_guardrail_trap_phase_invalid_during_alloc,($__internal_2_$__cuda_sm10x_tcgen05_guardrail_trap_unallocated_columns_being_dealloced - $__internal_1_$__cuda_sm10x_tcgen05_guardrail_trap_phase_invalid_during_alloc)
$__internal_1_$__cuda_sm10x_tcgen05_guardrail_trap_phase_invalid_during_alloc:
[----:B------:R-:W-:Y:S05]  /*2e40*/  BPT.TRAP 0x1 ;  /* 0x000000040000795c */ /* 0x000fea0000300000 */
[----:B------:R-:W-:-:S04]  /*2e50*/  IMAD.MOV.U32 R3, RZ, RZ, 0x0 ;  /* 0x00000000ff037424 */ /* 0x000fc800078e00ff */
[----:B------:R-:W-:Y:S05]  /*2e60*/  RET.REL.NODEC R2 `(gluon_tcgen05) ;  /* 0xffffffd002647950 */ /* 0x000fea0003c3ffff */
        .weak           $__internal_2_$__cuda_sm10x_tcgen05_guardrail_trap_unallocated_columns_being_dealloced
        .type           $__internal_2_$__cuda_sm10x_tcgen05_guardrail_trap_unallocated_columns_being_dealloced,@function
        .size           $__internal_2_$__cuda_sm10x_tcgen05_guardrail_trap_unallocated_columns_being_dealloced,(.L_x_82 - $__internal_2_$__cuda_sm10x_tcgen05_guardrail_trap_unallocated_columns_being_dealloced)
$__internal_2_$__cuda_sm10x_tcgen05_guardrail_trap_unallocated_columns_being_dealloced:
[----:B------:R-:W-:Y:S05]  /*2e70*/  BPT.TRAP 0x1 ;  /* 0x000000040000795c */ /* 0x000fea0000300000 */
[----:B------:R-:W-:-:S04]  /*2e80*/  IMAD.MOV.U32 R3, RZ, RZ, 0x0 ;  /* 0x00000000ff037424 */ /* 0x000fc800078e00ff */
[----:B------:R-:W-:Y:S05]  /*2e90*/  RET.REL.NODEC R2 `(gluon_tcgen05) ;  /* 0xffffffd002587950 */ /* 0x000fea0003c3ffff */
.L_x_79:
[----:B------:R-:W-:-:S00]  /*2ea0*/  BRA `(.L_x_79) ;  /* 0xfffffffc00fc7947 */ /* 0x000fc0000383ffff */
[----:B------:R-:W-:-:S00]  /*2eb0*/  NOP ;  /* 0x0000000000007918 */ /* 0x000fc00000000000 */
        /* <DEDUP_REMOVED lines=12> */
.L_x_82:


//--------------------- .nv.shared.gluon_tcgen05  --------------------------
	.section	.nv.shared.gluon_tcgen05,"aw",@nobits
	.sectionflags	@""
	.align	16
	.zero		1024


//--------------------- .nv.shared.reserved.0     --------------------------
	.section	.nv.shared.reserved.0,"aw",@nobits
	.align	8
	.weak		__nv_reservedSMEM_offset_0_alias
	.size		__nv_reservedSMEM_offset_0_alias, 0, 64
	.other		__nv_reservedSMEM_offset_0_alias,@"STO_CUDA_RESERVED_SHARED STV_DEFAULT"
__nv_reservedSMEM_offset_0_alias:
	.zero		0
.nv.shared.reserved.0:
	.zero		64
	.weak		__nv_reservedSMEM_allocation_phase
	.type		__nv_reservedSMEM_allocation_phase,@object
	.size		__nv_reservedSMEM_allocation_phase,(.L_0 - __nv_reservedSMEM_allocation_phase)
__nv_reservedSMEM_allocation_phase:
	.zero		1
.L_0:
	.zero		7
	.weak		__nv_reservedSMEM_devtool_atexit_pc
	.type		__nv_reservedSMEM_devtool_atexit_pc,@object
	.size		__nv_reservedSMEM_devtool_atexit_pc,(__nv_reservedSMEM_allocation_mask - __nv_reservedSMEM_devtool_atexit_pc)
__nv_reservedSMEM_devtool_atexit_pc:
	.zero		8
	.weak		__nv_reservedSMEM_allocation_mask
	.type		__nv_reservedSMEM_allocation_mask,@object
	.size		__nv_reservedSMEM_allocation_mask,(.L_2 - __nv_reservedSMEM_allocation_mask)
__nv_reservedSMEM_allocation_mask:
	.zero		4
.L_2:


//--------------------- .nv.constant0.gluon_tcgen05 --------------------------
	.section	.nv.constant0.gluon_tcgen05,"a",@progbits
	.sectionflags	@""
	.align	4
.nv.constant0.gluon_tcgen05:
	.zero		976


//--------------------- SYMBOLS --------------------------

	.type		.nv.reservedSmem.offset0,@object
	.size		.nv.reservedSmem.offset0,0x4
	.type		.nv.reservedSmem.cap,@object
	.size		.nv.reservedSmem.cap,0x4
